//
// Generated by NVIDIA NVVM Compiler
//
// Compiler Build ID: CL-36424714
// Cuda compilation tools, release 13.0, V13.0.88
// Based on NVVM 20.0.0
//

.version 9.0
.target sm_100
.address_size 64

	// .globl	_Z11countKernelPKiPii
// _ZZN3cub18CUB_300001_SM_10006detail4scan16DeviceScanKernelINS2_10policy_hubIiiijN4cuda3std3__44plusIvEEE10Policy1000EN6thrust24THRUST_300001_SM_1000_NS10device_ptrIiEESF_NS0_13ScanTileStateIiLb1EEES9_NS0_8NullTypeEjiLb0ESI_EEvT0_T1_T2_iT3_T4_T5_E12temp_storage has been demoted
// _ZZN3cub18CUB_300001_SM_10006detail4scan16DeviceScanKernelINS2_10policy_hubIiiimN4cuda3std3__44plusIvEEE10Policy1000EN6thrust24THRUST_300001_SM_1000_NS10device_ptrIiEESF_NS0_13ScanTileStateIiLb1EEES9_NS0_8NullTypeEmiLb0ESI_EEvT0_T1_T2_iT3_T4_T5_E12temp_storage has been demoted
.global .align 1 .b8 _ZN34_INTERNAL_f3a7598c_4_k_cu_8ab43f4c4cuda3std3__45__cpo5beginE[1];
.global .align 1 .b8 _ZN34_INTERNAL_f3a7598c_4_k_cu_8ab43f4c4cuda3std3__45__cpo3endE[1];
.global .align 1 .b8 _ZN34_INTERNAL_f3a7598c_4_k_cu_8ab43f4c4cuda3std3__45__cpo6cbeginE[1];
.global .align 1 .b8 _ZN34_INTERNAL_f3a7598c_4_k_cu_8ab43f4c4cuda3std3__45__cpo4cendE[1];
.global .align 1 .b8 _ZN34_INTERNAL_f3a7598c_4_k_cu_8ab43f4c4cuda3std3__45__cpo6rbeginE[1];
.global .align 1 .b8 _ZN34_INTERNAL_f3a7598c_4_k_cu_8ab43f4c4cuda3std3__45__cpo4rendE[1];
.global .align 1 .b8 _ZN34_INTERNAL_f3a7598c_4_k_cu_8ab43f4c4cuda3std3__45__cpo7crbeginE[1];
.global .align 1 .b8 _ZN34_INTERNAL_f3a7598c_4_k_cu_8ab43f4c4cuda3std3__45__cpo5crendE[1];
.global .align 1 .b8 _ZN34_INTERNAL_f3a7598c_4_k_cu_8ab43f4c4cuda3std3__436_GLOBAL__N__f3a7598c_4_k_cu_8ab43f4c6ignoreE[1];
.global .align 1 .b8 _ZN34_INTERNAL_f3a7598c_4_k_cu_8ab43f4c4cuda3std3__419piecewise_constructE[1];
.global .align 1 .b8 _ZN34_INTERNAL_f3a7598c_4_k_cu_8ab43f4c4cuda3std3__48in_placeE[1];
.global .align 1 .b8 _ZN34_INTERNAL_f3a7598c_4_k_cu_8ab43f4c4cuda3std3__420unreachable_sentinelE[1];
.global .align 1 .b8 _ZN34_INTERNAL_f3a7598c_4_k_cu_8ab43f4c4cuda3std3__47nulloptE[1];
.global .align 1 .b8 _ZN34_INTERNAL_f3a7598c_4_k_cu_8ab43f4c4cuda3std3__48unexpectE[1];
.global .align 1 .b8 _ZN34_INTERNAL_f3a7598c_4_k_cu_8ab43f4c4cuda3std6ranges3__45__cpo4swapE[1];
.global .align 1 .b8 _ZN34_INTERNAL_f3a7598c_4_k_cu_8ab43f4c4cuda3std6ranges3__45__cpo9iter_moveE[1];
.global .align 1 .b8 _ZN34_INTERNAL_f3a7598c_4_k_cu_8ab43f4c4cuda3std6ranges3__45__cpo5beginE[1];
.global .align 1 .b8 _ZN34_INTERNAL_f3a7598c_4_k_cu_8ab43f4c4cuda3std6ranges3__45__cpo3endE[1];
.global .align 1 .b8 _ZN34_INTERNAL_f3a7598c_4_k_cu_8ab43f4c4cuda3std6ranges3__45__cpo6cbeginE[1];
.global .align 1 .b8 _ZN34_INTERNAL_f3a7598c_4_k_cu_8ab43f4c4cuda3std6ranges3__45__cpo4cendE[1];
.global .align 1 .b8 _ZN34_INTERNAL_f3a7598c_4_k_cu_8ab43f4c4cuda3std6ranges3__45__cpo7advanceE[1];
.global .align 1 .b8 _ZN34_INTERNAL_f3a7598c_4_k_cu_8ab43f4c4cuda3std6ranges3__45__cpo9iter_swapE[1];
.global .align 1 .b8 _ZN34_INTERNAL_f3a7598c_4_k_cu_8ab43f4c4cuda3std6ranges3__45__cpo4nextE[1];
.global .align 1 .b8 _ZN34_INTERNAL_f3a7598c_4_k_cu_8ab43f4c4cuda3std6ranges3__45__cpo4prevE[1];
.global .align 1 .b8 _ZN34_INTERNAL_f3a7598c_4_k_cu_8ab43f4c4cuda3std6ranges3__45__cpo4dataE[1];
.global .align 1 .b8 _ZN34_INTERNAL_f3a7598c_4_k_cu_8ab43f4c4cuda3std6ranges3__45__cpo5cdataE[1];
.global .align 1 .b8 _ZN34_INTERNAL_f3a7598c_4_k_cu_8ab43f4c4cuda3std6ranges3__45__cpo4sizeE[1];
.global .align 1 .b8 _ZN34_INTERNAL_f3a7598c_4_k_cu_8ab43f4c4cuda3std6ranges3__45__cpo5ssizeE[1];
.global .align 1 .b8 _ZN34_INTERNAL_f3a7598c_4_k_cu_8ab43f4c4cuda3std6ranges3__45__cpo8distanceE[1];
.global .align 1 .b8 _ZN34_INTERNAL_f3a7598c_4_k_cu_8ab43f4c6thrust24THRUST_300001_SM_1000_NS8cuda_cub3parE[1];
.global .align 1 .b8 _ZN34_INTERNAL_f3a7598c_4_k_cu_8ab43f4c6thrust24THRUST_300001_SM_1000_NS8cuda_cub10par_nosyncE[1];
.global .align 1 .b8 _ZN34_INTERNAL_f3a7598c_4_k_cu_8ab43f4c6thrust24THRUST_300001_SM_1000_NS6system6detail10sequential3seqE[1];
.global .align 1 .b8 _ZN34_INTERNAL_f3a7598c_4_k_cu_8ab43f4c6thrust24THRUST_300001_SM_1000_NS12placeholders2_1E[1];
.global .align 1 .b8 _ZN34_INTERNAL_f3a7598c_4_k_cu_8ab43f4c6thrust24THRUST_300001_SM_1000_NS12placeholders2_2E[1];
.global .align 1 .b8 _ZN34_INTERNAL_f3a7598c_4_k_cu_8ab43f4c6thrust24THRUST_300001_SM_1000_NS12placeholders2_3E[1];
.global .align 1 .b8 _ZN34_INTERNAL_f3a7598c_4_k_cu_8ab43f4c6thrust24THRUST_300001_SM_1000_NS12placeholders2_4E[1];
.global .align 1 .b8 _ZN34_INTERNAL_f3a7598c_4_k_cu_8ab43f4c6thrust24THRUST_300001_SM_1000_NS12placeholders2_5E[1];
.global .align 1 .b8 _ZN34_INTERNAL_f3a7598c_4_k_cu_8ab43f4c6thrust24THRUST_300001_SM_1000_NS12placeholders2_6E[1];
.global .align 1 .b8 _ZN34_INTERNAL_f3a7598c_4_k_cu_8ab43f4c6thrust24THRUST_300001_SM_1000_NS12placeholders2_7E[1];
.global .align 1 .b8 _ZN34_INTERNAL_f3a7598c_4_k_cu_8ab43f4c6thrust24THRUST_300001_SM_1000_NS12placeholders2_8E[1];
.global .align 1 .b8 _ZN34_INTERNAL_f3a7598c_4_k_cu_8ab43f4c6thrust24THRUST_300001_SM_1000_NS12placeholders2_9E[1];
.global .align 1 .b8 _ZN34_INTERNAL_f3a7598c_4_k_cu_8ab43f4c6thrust24THRUST_300001_SM_1000_NS12placeholders3_10E[1];
.global .align 1 .b8 _ZN34_INTERNAL_f3a7598c_4_k_cu_8ab43f4c6thrust24THRUST_300001_SM_1000_NS3seqE[1];

.visible .entry _Z11countKernelPKiPii(
	.param .u64 .ptr .align 1 _Z11countKernelPKiPii_param_0,
	.param .u64 .ptr .align 1 _Z11countKernelPKiPii_param_1,
	.param .u32 _Z11countKernelPKiPii_param_2
)
{
	.reg .pred 	%p<2>;
	.reg .b32 	%r<8>;
	.reg .b64 	%rd<9>;

	ld.param.u64 	%rd1, [_Z11countKernelPKiPii_param_0];
	ld.param.u64 	%rd2, [_Z11countKernelPKiPii_param_1];
	ld.param.u32 	%r2, [_Z11countKernelPKiPii_param_2];
	mov.u32 	%r3, %ctaid.x;
	mov.u32 	%r4, %ntid.x;
	mov.u32 	%r5, %tid.x;
	mad.lo.s32 	%r1, %r3, %r4, %r5;
	setp.ge.s32 	%p1, %r1, %r2;
	@%p1 bra 	$L__BB0_2;
	cvta.to.global.u64 	%rd3, %rd1;
	cvta.to.global.u64 	%rd4, %rd2;
	mul.wide.s32 	%rd5, %r1, 4;
	add.s64 	%rd6, %rd3, %rd5;
	ld.global.u32 	%r6, [%rd6];
	mul.wide.s32 	%rd7, %r6, 4;
	add.s64 	%rd8, %rd4, %rd7;
	atom.global.add.u32 	%r7, [%rd8], 1;
$L__BB0_2:
	ret;

}
	// .globl	_Z11placeKernelPKiS0_Pii
.visible .entry _Z11placeKernelPKiS0_Pii(
	.param .u64 .ptr .align 1 _Z11placeKernelPKiS0_Pii_param_0,
	.param .u64 .ptr .align 1 _Z11placeKernelPKiS0_Pii_param_1,
	.param .u64 .ptr .align 1 _Z11placeKernelPKiS0_Pii_param_2,
	.param .u32 _Z11placeKernelPKiS0_Pii_param_3
)
{
	.reg .pred 	%p<2>;
	.reg .b32 	%r<8>;
	.reg .b64 	%rd<13>;

	ld.param.u64 	%rd1, [_Z11placeKernelPKiS0_Pii_param_0];
	ld.param.u64 	%rd2, [_Z11placeKernelPKiS0_Pii_param_1];
	ld.param.u64 	%rd3, [_Z11placeKernelPKiS0_Pii_param_2];
	ld.param.u32 	%r2, [_Z11placeKernelPKiS0_Pii_param_3];
	mov.u32 	%r3, %ctaid.x;
	mov.u32 	%r4, %ntid.x;
	mov.u32 	%r5, %tid.x;
	mad.lo.s32 	%r1, %r3, %r4, %r5;
	setp.ge.s32 	%p1, %r1, %r2;
	@%p1 bra 	$L__BB1_2;
	cvta.to.global.u64 	%rd4, %rd1;
	cvta.to.global.u64 	%rd5, %rd2;
	cvta.to.global.u64 	%rd6, %rd3;
	mul.wide.s32 	%rd7, %r1, 4;
	add.s64 	%rd8, %rd4, %rd7;
	ld.global.u32 	%r6, [%rd8];
	mul.wide.s32 	%rd9, %r6, 4;
	add.s64 	%rd10, %rd5, %rd9;
	atom.global.add.u32 	%r7, [%rd10], -1;
	mul.wide.s32 	%rd11, %r7, 4;
	add.s64 	%rd12, %rd6, %rd11;
	st.global.u32 	[%rd12+-4], %r6;
$L__BB1_2:
	ret;

}
	// .globl	_ZN3cub18CUB_300001_SM_10006detail11EmptyKernelIvEEvv
.visible .entry _ZN3cub18CUB_300001_SM_10006detail11EmptyKernelIvEEvv()
{


	ret;

}
	// .globl	_ZN3cub18CUB_300001_SM_10006detail4scan20DeviceScanInitKernelINS0_13ScanTileStateIiLb1EEEEEvT_i
.visible .entry _ZN3cub18CUB_300001_SM_10006detail4scan20DeviceScanInitKernelINS0_13ScanTileStateIiLb1EEEEEvT_i(
	.param .align 8 .b8 _ZN3cub18CUB_300001_SM_10006detail4scan20DeviceScanInitKernelINS0_13ScanTileStateIiLb1EEEEEvT_i_param_0[8],
	.param .u32 _ZN3cub18CUB_300001_SM_10006detail4scan20DeviceScanInitKernelINS0_13ScanTileStateIiLb1EEEEEvT_i_param_1
)
{
	.reg .pred 	%p<5>;
	.reg .b32 	%r<10>;
	.reg .b64 	%rd<7>;

	ld.param.u64 	%rd2, [_ZN3cub18CUB_300001_SM_10006detail4scan20DeviceScanInitKernelINS0_13ScanTileStateIiLb1EEEEEvT_i_param_0];
	ld.param.u32 	%r4, [_ZN3cub18CUB_300001_SM_10006detail4scan20DeviceScanInitKernelINS0_13ScanTileStateIiLb1EEEEEvT_i_param_1];
	cvta.to.global.u64 	%rd1, %rd2;
	mov.u32 	%r1, %ctaid.x;
	mov.u32 	%r5, %ntid.x;
	mov.u32 	%r2, %tid.x;
	mad.lo.s32 	%r3, %r1, %r5, %r2;
	setp.ge.s32 	%p1, %r3, %r4;
	@%p1 bra 	$L__BB3_2;
	mul.wide.s32 	%rd3, %r3, 8;
	add.s64 	%rd4, %rd1, %rd3;
	mov.b32 	%r6, 0;
	mov.b32 	%r7, 99;
	st.global.v2.u32 	[%rd4+256], {%r7, %r6};
$L__BB3_2:
	setp.ne.s32 	%p2, %r1, 0;
	setp.gt.u32 	%p3, %r2, 31;
	or.pred  	%p4, %p2, %p3;
	@%p4 bra 	$L__BB3_4;
	mul.wide.u32 	%rd5, %r2, 8;
	add.s64 	%rd6, %rd1, %rd5;
	mov.b32 	%r9, 0;
	st.global.v2.u32 	[%rd6], {%r9, %r9};
$L__BB3_4:
	ret;

}
	// .globl	_ZN3cub18CUB_300001_SM_10006detail4scan16DeviceScanKernelINS2_10policy_hubIiiijN4cuda3std3__44plusIvEEE10Policy1000EN6thrust24THRUST_300001_SM_1000_NS10device_ptrIiEESF_NS0_13ScanTileStateIiLb1EEES9_NS0_8NullTypeEjiLb0ESI_EEvT0_T1_T2_iT3_T4_T5_
.visible .entry _ZN3cub18CUB_300001_SM_10006detail4scan16DeviceScanKernelINS2_10policy_hubIiiijN4cuda3std3__44plusIvEEE10Policy1000EN6thrust24THRUST_300001_SM_1000_NS10device_ptrIiEESF_NS0_13ScanTileStateIiLb1EEES9_NS0_8NullTypeEjiLb0ESI_EEvT0_T1_T2_iT3_T4_T5_(
	.param .align 8 .b8 _ZN3cub18CUB_300001_SM_10006detail4scan16DeviceScanKernelINS2_10policy_hubIiiijN4cuda3std3__44plusIvEEE10Policy1000EN6thrust24THRUST_300001_SM_1000_NS10device_ptrIiEESF_NS0_13ScanTileStateIiLb1EEES9_NS0_8NullTypeEjiLb0ESI_EEvT0_T1_T2_iT3_T4_T5__param_0[8],
	.param .align 8 .b8 _ZN3cub18CUB_300001_SM_10006detail4scan16DeviceScanKernelINS2_10policy_hubIiiijN4cuda3std3__44plusIvEEE10Policy1000EN6thrust24THRUST_300001_SM_1000_NS10device_ptrIiEESF_NS0_13ScanTileStateIiLb1EEES9_NS0_8NullTypeEjiLb0ESI_EEvT0_T1_T2_iT3_T4_T5__param_1[8],
	.param .align 8 .b8 _ZN3cub18CUB_300001_SM_10006detail4scan16DeviceScanKernelINS2_10policy_hubIiiijN4cuda3std3__44plusIvEEE10Policy1000EN6thrust24THRUST_300001_SM_1000_NS10device_ptrIiEESF_NS0_13ScanTileStateIiLb1EEES9_NS0_8NullTypeEjiLb0ESI_EEvT0_T1_T2_iT3_T4_T5__param_2[8],
	.param .u32 _ZN3cub18CUB_300001_SM_10006detail4scan16DeviceScanKernelINS2_10policy_hubIiiijN4cuda3std3__44plusIvEEE10Policy1000EN6thrust24THRUST_300001_SM_1000_NS10device_ptrIiEESF_NS0_13ScanTileStateIiLb1EEES9_NS0_8NullTypeEjiLb0ESI_EEvT0_T1_T2_iT3_T4_T5__param_3,
	.param .align 1 .b8 _ZN3cub18CUB_300001_SM_10006detail4scan16DeviceScanKernelINS2_10policy_hubIiiijN4cuda3std3__44plusIvEEE10Policy1000EN6thrust24THRUST_300001_SM_1000_NS10device_ptrIiEESF_NS0_13ScanTileStateIiLb1EEES9_NS0_8NullTypeEjiLb0ESI_EEvT0_T1_T2_iT3_T4_T5__param_4[1],
	.param .align 1 .b8 _ZN3cub18CUB_300001_SM_10006detail4scan16DeviceScanKernelINS2_10policy_hubIiiijN4cuda3std3__44plusIvEEE10Policy1000EN6thrust24THRUST_300001_SM_1000_NS10device_ptrIiEESF_NS0_13ScanTileStateIiLb1EEES9_NS0_8NullTypeEjiLb0ESI_EEvT0_T1_T2_iT3_T4_T5__param_5[1],
	.param .u32 _ZN3cub18CUB_300001_SM_10006detail4scan16DeviceScanKernelINS2_10policy_hubIiiijN4cuda3std3__44plusIvEEE10Policy1000EN6thrust24THRUST_300001_SM_1000_NS10device_ptrIiEESF_NS0_13ScanTileStateIiLb1EEES9_NS0_8NullTypeEjiLb0ESI_EEvT0_T1_T2_iT3_T4_T5__param_6
)
.maxntid 384
{
	.reg .pred 	%p<160>;
	.reg .b32 	%r<1050>;
	.reg .b64 	%rd<55>;
	// demoted variable
	.shared .align 16 .b8 _ZZN3cub18CUB_300001_SM_10006detail4scan16DeviceScanKernelINS2_10policy_hubIiiijN4cuda3std3__44plusIvEEE10Policy1000EN6thrust24THRUST_300001_SM_1000_NS10device_ptrIiEESF_NS0_13ScanTileStateIiLb1EEES9_NS0_8NullTypeEjiLb0ESI_EEvT0_T1_T2_iT3_T4_T5_E12temp_storage[33808];
	ld.param.u64 	%rd1, [_ZN3cub18CUB_300001_SM_10006detail4scan16DeviceScanKernelINS2_10policy_hubIiiijN4cuda3std3__44plusIvEEE10Policy1000EN6thrust24THRUST_300001_SM_1000_NS10device_ptrIiEESF_NS0_13ScanTileStateIiLb1EEES9_NS0_8NullTypeEjiLb0ESI_EEvT0_T1_T2_iT3_T4_T5__param_2];
	ld.param.u64 	%rd13, [_ZN3cub18CUB_300001_SM_10006detail4scan16DeviceScanKernelINS2_10policy_hubIiiijN4cuda3std3__44plusIvEEE10Policy1000EN6thrust24THRUST_300001_SM_1000_NS10device_ptrIiEESF_NS0_13ScanTileStateIiLb1EEES9_NS0_8NullTypeEjiLb0ESI_EEvT0_T1_T2_iT3_T4_T5__param_1];
	ld.param.u64 	%rd14, [_ZN3cub18CUB_300001_SM_10006detail4scan16DeviceScanKernelINS2_10policy_hubIiiijN4cuda3std3__44plusIvEEE10Policy1000EN6thrust24THRUST_300001_SM_1000_NS10device_ptrIiEESF_NS0_13ScanTileStateIiLb1EEES9_NS0_8NullTypeEjiLb0ESI_EEvT0_T1_T2_iT3_T4_T5__param_0];
	ld.param.u32 	%r233, [_ZN3cub18CUB_300001_SM_10006detail4scan16DeviceScanKernelINS2_10policy_hubIiiijN4cuda3std3__44plusIvEEE10Policy1000EN6thrust24THRUST_300001_SM_1000_NS10device_ptrIiEESF_NS0_13ScanTileStateIiLb1EEES9_NS0_8NullTypeEjiLb0ESI_EEvT0_T1_T2_iT3_T4_T5__param_3];
	ld.param.u32 	%r234, [_ZN3cub18CUB_300001_SM_10006detail4scan16DeviceScanKernelINS2_10policy_hubIiiijN4cuda3std3__44plusIvEEE10Policy1000EN6thrust24THRUST_300001_SM_1000_NS10device_ptrIiEESF_NS0_13ScanTileStateIiLb1EEES9_NS0_8NullTypeEjiLb0ESI_EEvT0_T1_T2_iT3_T4_T5__param_6];
	cvta.to.global.u64 	%rd2, %rd14;
	cvta.to.global.u64 	%rd3, %rd13;
	mov.u32 	%r235, %ctaid.x;
	add.s32 	%r998, %r233, %r235;
	mul.lo.s32 	%r2, %r998, 8448;
	sub.s32 	%r3, %r234, %r2;
	setp.lt.u32 	%p1, %r3, 8449;
	@%p1 bra 	$L__BB4_26;
	cvt.u64.u32 	%rd37, %r2;
	mov.u32 	%r4, %tid.x;
	and.b32  	%r642, %r4, 31;
	and.b32  	%r643, %r4, 992;
	mul.lo.s32 	%r644, %r643, 22;
	or.b32  	%r645, %r644, %r642;
	cvt.u64.u32 	%rd38, %r645;
	add.s64 	%rd4, %rd38, %rd37;
	shl.b64 	%rd39, %rd4, 2;
	add.s64 	%rd40, %rd2, %rd39;
	ld.global.u32 	%r646, [%rd40];
	ld.global.u32 	%r647, [%rd40+128];
	ld.global.u32 	%r648, [%rd40+256];
	ld.global.u32 	%r649, [%rd40+384];
	ld.global.u32 	%r650, [%rd40+512];
	ld.global.u32 	%r651, [%rd40+640];
	ld.global.u32 	%r652, [%rd40+768];
	ld.global.u32 	%r653, [%rd40+896];
	ld.global.u32 	%r654, [%rd40+1024];
	ld.global.u32 	%r655, [%rd40+1152];
	ld.global.u32 	%r656, [%rd40+1280];
	ld.global.u32 	%r657, [%rd40+1408];
	ld.global.u32 	%r658, [%rd40+1536];
	ld.global.u32 	%r659, [%rd40+1664];
	ld.global.u32 	%r660, [%rd40+1792];
	ld.global.u32 	%r661, [%rd40+1920];
	ld.global.u32 	%r662, [%rd40+2048];
	ld.global.u32 	%r663, [%rd40+2176];
	ld.global.u32 	%r664, [%rd40+2304];
	ld.global.u32 	%r665, [%rd40+2432];
	ld.global.u32 	%r666, [%rd40+2560];
	ld.global.u32 	%r667, [%rd40+2688];
	// begin inline asm
	mov.u32 %r641, %laneid;
	// end inline asm
	shr.u32 	%r6, %r4, 5;
	mad.lo.s32 	%r668, %r6, 704, %r641;
	shl.b32 	%r669, %r668, 2;
	mov.u32 	%r670, _ZZN3cub18CUB_300001_SM_10006detail4scan16DeviceScanKernelINS2_10policy_hubIiiijN4cuda3std3__44plusIvEEE10Policy1000EN6thrust24THRUST_300001_SM_1000_NS10device_ptrIiEESF_NS0_13ScanTileStateIiLb1EEES9_NS0_8NullTypeEjiLb0ESI_EEvT0_T1_T2_iT3_T4_T5_E12temp_storage;
	add.s32 	%r7, %r670, %r669;
	st.shared.u32 	[%r7], %r646;
	st.shared.u32 	[%r7+128], %r647;
	st.shared.u32 	[%r7+256], %r648;
	st.shared.u32 	[%r7+384], %r649;
	st.shared.u32 	[%r7+512], %r650;
	st.shared.u32 	[%r7+640], %r651;
	st.shared.u32 	[%r7+768], %r652;
	st.shared.u32 	[%r7+896], %r653;
	st.shared.u32 	[%r7+1024], %r654;
	st.shared.u32 	[%r7+1152], %r655;
	st.shared.u32 	[%r7+1280], %r656;
	st.shared.u32 	[%r7+1408], %r657;
	st.shared.u32 	[%r7+1536], %r658;
	st.shared.u32 	[%r7+1664], %r659;
	st.shared.u32 	[%r7+1792], %r660;
	st.shared.u32 	[%r7+1920], %r661;
	st.shared.u32 	[%r7+2048], %r662;
	st.shared.u32 	[%r7+2176], %r663;
	st.shared.u32 	[%r7+2304], %r664;
	st.shared.u32 	[%r7+2432], %r665;
	st.shared.u32 	[%r7+2560], %r666;
	st.shared.u32 	[%r7+2688], %r667;
	bar.warp.sync 	-1;
	mad.lo.s32 	%r8, %r641, 84, %r7;
	ld.shared.v2.u32 	{%r9, %r10}, [%r8];
	ld.shared.v2.u32 	{%r11, %r12}, [%r8+8];
	ld.shared.v2.u32 	{%r13, %r14}, [%r8+16];
	ld.shared.v2.u32 	{%r15, %r16}, [%r8+24];
	ld.shared.v2.u32 	{%r17, %r18}, [%r8+32];
	ld.shared.v2.u32 	{%r19, %r20}, [%r8+40];
	ld.shared.v2.u32 	{%r21, %r22}, [%r8+48];
	ld.shared.v2.u32 	{%r23, %r24}, [%r8+56];
	ld.shared.v2.u32 	{%r25, %r26}, [%r8+64];
	ld.shared.v2.u32 	{%r27, %r28}, [%r8+72];
	ld.shared.v2.u32 	{%r29, %r30}, [%r8+80];
	bar.sync 	0;
	setp.ne.s32 	%p104, %r998, 0;
	@%p104 bra 	$L__BB4_6;
	add.s32 	%r892, %r10, %r9;
	add.s32 	%r893, %r11, %r892;
	add.s32 	%r894, %r12, %r893;
	add.s32 	%r895, %r13, %r894;
	add.s32 	%r896, %r14, %r895;
	add.s32 	%r897, %r15, %r896;
	add.s32 	%r898, %r16, %r897;
	add.s32 	%r899, %r17, %r898;
	add.s32 	%r900, %r18, %r899;
	add.s32 	%r901, %r19, %r900;
	add.s32 	%r902, %r20, %r901;
	add.s32 	%r903, %r21, %r902;
	add.s32 	%r904, %r22, %r903;
	add.s32 	%r905, %r23, %r904;
	add.s32 	%r906, %r24, %r905;
	add.s32 	%r907, %r25, %r906;
	add.s32 	%r908, %r26, %r907;
	add.s32 	%r909, %r27, %r908;
	add.s32 	%r910, %r28, %r909;
	add.s32 	%r911, %r29, %r910;
	add.s32 	%r866, %r30, %r911;
	mov.b32 	%r864, 1;
	mov.b32 	%r889, 0;
	mov.b32 	%r891, -1;
	// begin inline asm
	{  .reg .s32 r0;  .reg .pred p;  shfl.sync.up.b32 r0|p, %r866, %r864, %r889, %r891;  @p add.s32 r0, r0, %r866;  mov.s32 %r862, r0;}
	// end inline asm
	mov.b32 	%r870, 2;
	// begin inline asm
	{  .reg .s32 r0;  .reg .pred p;  shfl.sync.up.b32 r0|p, %r862, %r870, %r889, %r891;  @p add.s32 r0, r0, %r862;  mov.s32 %r868, r0;}
	// end inline asm
	mov.b32 	%r876, 4;
	// begin inline asm
	{  .reg .s32 r0;  .reg .pred p;  shfl.sync.up.b32 r0|p, %r868, %r876, %r889, %r891;  @p add.s32 r0, r0, %r868;  mov.s32 %r874, r0;}
	// end inline asm
	mov.b32 	%r882, 8;
	// begin inline asm
	{  .reg .s32 r0;  .reg .pred p;  shfl.sync.up.b32 r0|p, %r874, %r882, %r889, %r891;  @p add.s32 r0, r0, %r874;  mov.s32 %r880, r0;}
	// end inline asm
	mov.b32 	%r888, 16;
	// begin inline asm
	{  .reg .s32 r0;  .reg .pred p;  shfl.sync.up.b32 r0|p, %r880, %r888, %r889, %r891;  @p add.s32 r0, r0, %r880;  mov.s32 %r886, r0;}
	// end inline asm
	setp.ne.s32 	%p146, %r641, 31;
	@%p146 bra 	$L__BB4_4;
	shl.b32 	%r912, %r6, 2;
	add.s32 	%r914, %r670, %r912;
	st.shared.u32 	[%r914+16], %r886;
$L__BB4_4:
	sub.s32 	%r915, %r886, %r866;
	bar.sync 	0;
	ld.shared.v4.u32 	{%r916, %r917, %r918, %r919}, [_ZZN3cub18CUB_300001_SM_10006detail4scan16DeviceScanKernelINS2_10policy_hubIiiijN4cuda3std3__44plusIvEEE10Policy1000EN6thrust24THRUST_300001_SM_1000_NS10device_ptrIiEESF_NS0_13ScanTileStateIiLb1EEES9_NS0_8NullTypeEjiLb0ESI_EEvT0_T1_T2_iT3_T4_T5_E12temp_storage+16];
	add.s32 	%r920, %r917, %r916;
	setp.eq.s32 	%p147, %r6, 2;
	selp.b32 	%r921, %r920, %r916, %p147;
	add.s32 	%r922, %r920, %r918;
	setp.eq.s32 	%p148, %r6, 3;
	selp.b32 	%r923, %r922, %r921, %p148;
	add.s32 	%r924, %r922, %r919;
	setp.eq.s32 	%p149, %r6, 4;
	selp.b32 	%r925, %r924, %r923, %p149;
	ld.shared.v4.u32 	{%r926, %r927, %r928, %r929}, [_ZZN3cub18CUB_300001_SM_10006detail4scan16DeviceScanKernelINS2_10policy_hubIiiijN4cuda3std3__44plusIvEEE10Policy1000EN6thrust24THRUST_300001_SM_1000_NS10device_ptrIiEESF_NS0_13ScanTileStateIiLb1EEES9_NS0_8NullTypeEjiLb0ESI_EEvT0_T1_T2_iT3_T4_T5_E12temp_storage+32];
	add.s32 	%r930, %r924, %r926;
	setp.eq.s32 	%p150, %r6, 5;
	selp.b32 	%r931, %r930, %r925, %p150;
	add.s32 	%r932, %r930, %r927;
	setp.eq.s32 	%p151, %r6, 6;
	selp.b32 	%r933, %r932, %r931, %p151;
	add.s32 	%r934, %r932, %r928;
	setp.eq.s32 	%p152, %r6, 7;
	selp.b32 	%r935, %r934, %r933, %p152;
	add.s32 	%r936, %r934, %r929;
	setp.eq.s32 	%p153, %r6, 8;
	selp.b32 	%r937, %r936, %r935, %p153;
	ld.shared.v4.u32 	{%r938, %r939, %r940, %r941}, [_ZZN3cub18CUB_300001_SM_10006detail4scan16DeviceScanKernelINS2_10policy_hubIiiijN4cuda3std3__44plusIvEEE10Policy1000EN6thrust24THRUST_300001_SM_1000_NS10device_ptrIiEESF_NS0_13ScanTileStateIiLb1EEES9_NS0_8NullTypeEjiLb0ESI_EEvT0_T1_T2_iT3_T4_T5_E12temp_storage+48];
	add.s32 	%r942, %r936, %r938;
	setp.eq.s32 	%p154, %r6, 9;
	selp.b32 	%r943, %r942, %r937, %p154;
	add.s32 	%r944, %r942, %r939;
	setp.eq.s32 	%p155, %r6, 10;
	selp.b32 	%r945, %r944, %r943, %p155;
	add.s32 	%r946, %r944, %r940;
	setp.eq.s32 	%p156, %r6, 11;
	selp.b32 	%r947, %r946, %r945, %p156;
	add.s32 	%r33, %r946, %r941;
	setp.lt.u32 	%p157, %r4, 32;
	setp.eq.s32 	%p158, %r641, 0;
	selp.b32 	%r948, 0, %r915, %p158;
	add.s32 	%r949, %r947, %r948;
	selp.b32 	%r1012, %r915, %r949, %p157;
	setp.ne.s32 	%p159, %r4, 0;
	@%p159 bra 	$L__BB4_25;
	add.s64 	%rd52, %rd1, 256;
	mov.b32 	%r950, 101;
	// begin inline asm
	st.relaxed.gpu.v2.u32 [%rd52], {%r950, %r33};
	// end inline asm
	mov.b32 	%r1012, 0;
	bra.uni 	$L__BB4_25;
$L__BB4_6:
	add.s32 	%r701, %r10, %r9;
	add.s32 	%r702, %r11, %r701;
	add.s32 	%r703, %r12, %r702;
	add.s32 	%r704, %r13, %r703;
	add.s32 	%r705, %r14, %r704;
	add.s32 	%r706, %r15, %r705;
	add.s32 	%r707, %r16, %r706;
	add.s32 	%r708, %r17, %r707;
	add.s32 	%r709, %r18, %r708;
	add.s32 	%r710, %r19, %r709;
	add.s32 	%r711, %r20, %r710;
	add.s32 	%r712, %r21, %r711;
	add.s32 	%r713, %r22, %r712;
	add.s32 	%r714, %r23, %r713;
	add.s32 	%r715, %r24, %r714;
	add.s32 	%r716, %r25, %r715;
	add.s32 	%r717, %r26, %r716;
	add.s32 	%r718, %r27, %r717;
	add.s32 	%r719, %r28, %r718;
	add.s32 	%r720, %r29, %r719;
	add.s32 	%r675, %r30, %r720;
	mov.b32 	%r673, 1;
	mov.b32 	%r698, 0;
	mov.b32 	%r700, -1;
	// begin inline asm
	{  .reg .s32 r0;  .reg .pred p;  shfl.sync.up.b32 r0|p, %r675, %r673, %r698, %r700;  @p add.s32 r0, r0, %r675;  mov.s32 %r671, r0;}
	// end inline asm
	mov.b32 	%r679, 2;
	// begin inline asm
	{  .reg .s32 r0;  .reg .pred p;  shfl.sync.up.b32 r0|p, %r671, %r679, %r698, %r700;  @p add.s32 r0, r0, %r671;  mov.s32 %r677, r0;}
	// end inline asm
	mov.b32 	%r685, 4;
	// begin inline asm
	{  .reg .s32 r0;  .reg .pred p;  shfl.sync.up.b32 r0|p, %r677, %r685, %r698, %r700;  @p add.s32 r0, r0, %r677;  mov.s32 %r683, r0;}
	// end inline asm
	mov.b32 	%r691, 8;
	// begin inline asm
	{  .reg .s32 r0;  .reg .pred p;  shfl.sync.up.b32 r0|p, %r683, %r691, %r698, %r700;  @p add.s32 r0, r0, %r683;  mov.s32 %r689, r0;}
	// end inline asm
	mov.b32 	%r697, 16;
	// begin inline asm
	{  .reg .s32 r0;  .reg .pred p;  shfl.sync.up.b32 r0|p, %r689, %r697, %r698, %r700;  @p add.s32 r0, r0, %r689;  mov.s32 %r695, r0;}
	// end inline asm
	setp.ne.s32 	%p105, %r641, 31;
	@%p105 bra 	$L__BB4_8;
	shl.b32 	%r721, %r6, 2;
	add.s32 	%r723, %r670, %r721;
	st.shared.u32 	[%r723+16], %r695;
$L__BB4_8:
	sub.s32 	%r724, %r695, %r675;
	bar.sync 	0;
	ld.shared.v4.u32 	{%r725, %r726, %r727, %r728}, [_ZZN3cub18CUB_300001_SM_10006detail4scan16DeviceScanKernelINS2_10policy_hubIiiijN4cuda3std3__44plusIvEEE10Policy1000EN6thrust24THRUST_300001_SM_1000_NS10device_ptrIiEESF_NS0_13ScanTileStateIiLb1EEES9_NS0_8NullTypeEjiLb0ESI_EEvT0_T1_T2_iT3_T4_T5_E12temp_storage+16];
	add.s32 	%r729, %r726, %r725;
	setp.eq.s32 	%p106, %r6, 2;
	selp.b32 	%r730, %r729, %r725, %p106;
	add.s32 	%r731, %r729, %r727;
	setp.eq.s32 	%p107, %r6, 3;
	selp.b32 	%r732, %r731, %r730, %p107;
	add.s32 	%r733, %r731, %r728;
	setp.eq.s32 	%p108, %r6, 4;
	selp.b32 	%r734, %r733, %r732, %p108;
	ld.shared.v4.u32 	{%r735, %r736, %r737, %r738}, [_ZZN3cub18CUB_300001_SM_10006detail4scan16DeviceScanKernelINS2_10policy_hubIiiijN4cuda3std3__44plusIvEEE10Policy1000EN6thrust24THRUST_300001_SM_1000_NS10device_ptrIiEESF_NS0_13ScanTileStateIiLb1EEES9_NS0_8NullTypeEjiLb0ESI_EEvT0_T1_T2_iT3_T4_T5_E12temp_storage+32];
	add.s32 	%r739, %r733, %r735;
	setp.eq.s32 	%p109, %r6, 5;
	selp.b32 	%r740, %r739, %r734, %p109;
	add.s32 	%r741, %r739, %r736;
	setp.eq.s32 	%p110, %r6, 6;
	selp.b32 	%r742, %r741, %r740, %p110;
	add.s32 	%r743, %r741, %r737;
	setp.eq.s32 	%p111, %r6, 7;
	selp.b32 	%r744, %r743, %r742, %p111;
	add.s32 	%r745, %r743, %r738;
	setp.eq.s32 	%p112, %r6, 8;
	selp.b32 	%r746, %r745, %r744, %p112;
	ld.shared.v4.u32 	{%r747, %r748, %r749, %r750}, [_ZZN3cub18CUB_300001_SM_10006detail4scan16DeviceScanKernelINS2_10policy_hubIiiijN4cuda3std3__44plusIvEEE10Policy1000EN6thrust24THRUST_300001_SM_1000_NS10device_ptrIiEESF_NS0_13ScanTileStateIiLb1EEES9_NS0_8NullTypeEjiLb0ESI_EEvT0_T1_T2_iT3_T4_T5_E12temp_storage+48];
	add.s32 	%r751, %r745, %r747;
	setp.eq.s32 	%p113, %r6, 9;
	selp.b32 	%r752, %r751, %r746, %p113;
	add.s32 	%r753, %r751, %r748;
	setp.eq.s32 	%p114, %r6, 10;
	selp.b32 	%r754, %r753, %r752, %p114;
	add.s32 	%r755, %r753, %r749;
	setp.eq.s32 	%p115, %r6, 11;
	selp.b32 	%r756, %r755, %r754, %p115;
	add.s32 	%r37, %r755, %r750;
	setp.gt.u32 	%p116, %r4, 31;
	setp.lt.u32 	%p117, %r4, 32;
	setp.eq.s32 	%p118, %r641, 0;
	selp.b32 	%r757, 0, %r724, %p118;
	add.s32 	%r1011, %r756, %r757;
	selp.b32 	%r39, %r724, %r1011, %p117;
	@%p116 bra 	$L__BB4_24;
	setp.ne.s32 	%p119, %r4, 0;
	mul.wide.s32 	%rd41, %r998, 8;
	add.s64 	%rd5, %rd1, %rd41;
	@%p119 bra 	$L__BB4_11;
	st.shared.u32 	[_ZZN3cub18CUB_300001_SM_10006detail4scan16DeviceScanKernelINS2_10policy_hubIiiijN4cuda3std3__44plusIvEEE10Policy1000EN6thrust24THRUST_300001_SM_1000_NS10device_ptrIiEESF_NS0_13ScanTileStateIiLb1EEES9_NS0_8NullTypeEjiLb0ESI_EEvT0_T1_T2_iT3_T4_T5_E12temp_storage+12], %r37;
	add.s64 	%rd42, %rd5, 256;
	mov.b32 	%r758, 100;
	// begin inline asm
	st.relaxed.gpu.v2.u32 [%rd42], {%r758, %r37};
	// end inline asm
$L__BB4_11:
	not.b32 	%r764, %r4;
	add.s32 	%r1006, %r998, %r764;
	mov.b32 	%r760, 830;
	// begin inline asm
	nanosleep.u32 %r760;
	// end inline asm
	mul.wide.s32 	%rd44, %r1006, 8;
	add.s64 	%rd45, %rd1, %rd44;
	add.s64 	%rd43, %rd45, 256;
	// begin inline asm
	ld.relaxed.gpu.v2.u32 {%r1008, %r1000}, [%rd43];
	// end inline asm
	mov.b32 	%r1001, 952;
$L__BB4_12:
	setp.eq.s32 	%p120, %r1008, 99;
	mov.b32 	%r765, -1;
	vote.sync.any.pred 	%p121, %p120, %r765;
	not.pred 	%p122, %p121;
	@%p122 bra 	$L__BB4_14;
	mul.lo.s32 	%r860, %r998, 16807;
	and.b32  	%r998, %r860, 2147483647;
	add.s32 	%r861, %r1001, 1;
	rem.u32 	%r857, %r998, %r861;
	// begin inline asm
	nanosleep.u32 %r857;
	// end inline asm
	shr.u32 	%r1001, %r1001, 1;
	// begin inline asm
	ld.relaxed.gpu.v2.u32 {%r1008, %r1000}, [%rd43];
	// end inline asm
	bra.uni 	$L__BB4_12;
$L__BB4_14:
	setp.eq.s32 	%p123, %r1008, 101;
	mov.b32 	%r792, -1;
	vote.sync.ballot.b32 	%r794, %p123, %r792;
	// begin inline asm
	mov.u32 %r767, %lanemask_ge;
	// end inline asm
	and.b32  	%r795, %r794, %r767;
	or.b32  	%r796, %r795, -2147483648;
	add.s32 	%r797, %r796, -1;
	not.b32 	%r798, %r796;
	and.b32  	%r799, %r798, %r797;
	popc.b32 	%r771, %r799;
	mov.b32 	%r770, 1;
	// begin inline asm
	shfl.sync.down.b32 %r768, %r1000, %r770, %r771, %r792;
	// end inline asm
	setp.lt.s32 	%p125, %r641, %r771;
	selp.b32 	%r800, %r768, 0, %p125;
	add.s32 	%r774, %r800, %r1000;
	mov.b32 	%r775, 2;
	// begin inline asm
	shfl.sync.down.b32 %r773, %r774, %r775, %r771, %r792;
	// end inline asm
	add.s32 	%r54, %r641, 2;
	setp.gt.s32 	%p126, %r54, %r771;
	selp.b32 	%r801, 0, %r773, %p126;
	add.s32 	%r779, %r774, %r801;
	mov.b32 	%r780, 4;
	// begin inline asm
	shfl.sync.down.b32 %r778, %r779, %r780, %r771, %r792;
	// end inline asm
	add.s32 	%r55, %r641, 4;
	setp.gt.s32 	%p127, %r55, %r771;
	selp.b32 	%r802, 0, %r778, %p127;
	add.s32 	%r784, %r779, %r802;
	mov.b32 	%r785, 8;
	// begin inline asm
	shfl.sync.down.b32 %r783, %r784, %r785, %r771, %r792;
	// end inline asm
	add.s32 	%r56, %r641, 8;
	setp.gt.s32 	%p128, %r56, %r771;
	selp.b32 	%r803, 0, %r783, %p128;
	add.s32 	%r789, %r784, %r803;
	mov.b32 	%r790, 16;
	// begin inline asm
	shfl.sync.down.b32 %r788, %r789, %r790, %r771, %r792;
	// end inline asm
	add.s32 	%r57, %r641, 16;
	setp.gt.s32 	%p129, %r57, %r771;
	selp.b32 	%r804, 0, %r788, %p129;
	add.s32 	%r1005, %r789, %r804;
	add.s64 	%rd7, %rd1, 256;
	mov.b32 	%r1002, 952;
$L__BB4_15:
	setp.ne.s32 	%p130, %r1008, 101;
	mov.b32 	%r805, -1;
	vote.sync.all.pred 	%p131, %p130, %r805;
	not.pred 	%p132, %p131;
	@%p132 bra 	$L__BB4_20;
	shr.u32 	%r1002, %r1002, 1;
	mul.wide.s32 	%rd48, %r1006, 8;
	add.s64 	%rd49, %rd7, %rd48;
	add.s64 	%rd47, %rd49, -256;
	// begin inline asm
	ld.relaxed.gpu.v2.u32 {%r1008, %r1009}, [%rd47];
	// end inline asm
	mov.u32 	%r1010, %r1002;
$L__BB4_17:
	setp.eq.s32 	%p136, %r1008, 99;
	mov.b32 	%r813, -1;
	vote.sync.any.pred 	%p137, %p136, %r813;
	not.pred 	%p138, %p137;
	@%p138 bra 	$L__BB4_19;
	mul.lo.s32 	%r855, %r998, 16807;
	and.b32  	%r998, %r855, 2147483647;
	add.s32 	%r856, %r1010, 1;
	rem.u32 	%r852, %r998, %r856;
	// begin inline asm
	nanosleep.u32 %r852;
	// end inline asm
	shr.u32 	%r1010, %r1010, 1;
	// begin inline asm
	ld.relaxed.gpu.v2.u32 {%r1008, %r1009}, [%rd47];
	// end inline asm
	bra.uni 	$L__BB4_17;
$L__BB4_19:
	setp.eq.s32 	%p139, %r1008, 101;
	mov.b32 	%r839, -1;
	vote.sync.ballot.b32 	%r840, %p139, %r839;
	and.b32  	%r841, %r840, %r767;
	or.b32  	%r842, %r841, -2147483648;
	add.s32 	%r843, %r842, -1;
	not.b32 	%r844, %r842;
	and.b32  	%r845, %r844, %r843;
	popc.b32 	%r818, %r845;
	mov.b32 	%r817, 1;
	// begin inline asm
	shfl.sync.down.b32 %r815, %r1009, %r817, %r818, %r839;
	// end inline asm
	setp.lt.s32 	%p141, %r641, %r818;
	selp.b32 	%r846, %r815, 0, %p141;
	add.s32 	%r821, %r846, %r1009;
	mov.b32 	%r822, 2;
	// begin inline asm
	shfl.sync.down.b32 %r820, %r821, %r822, %r818, %r839;
	// end inline asm
	setp.gt.s32 	%p142, %r54, %r818;
	selp.b32 	%r847, 0, %r820, %p142;
	add.s32 	%r826, %r821, %r847;
	mov.b32 	%r827, 4;
	// begin inline asm
	shfl.sync.down.b32 %r825, %r826, %r827, %r818, %r839;
	// end inline asm
	setp.gt.s32 	%p143, %r55, %r818;
	selp.b32 	%r848, 0, %r825, %p143;
	add.s32 	%r831, %r826, %r848;
	mov.b32 	%r832, 8;
	// begin inline asm
	shfl.sync.down.b32 %r830, %r831, %r832, %r818, %r839;
	// end inline asm
	setp.gt.s32 	%p144, %r56, %r818;
	selp.b32 	%r849, 0, %r830, %p144;
	add.s32 	%r836, %r831, %r849;
	mov.b32 	%r837, 16;
	// begin inline asm
	shfl.sync.down.b32 %r835, %r836, %r837, %r818, %r839;
	// end inline asm
	setp.gt.s32 	%p145, %r57, %r818;
	selp.b32 	%r850, 0, %r835, %p145;
	add.s32 	%r851, %r850, %r1005;
	add.s32 	%r1005, %r851, %r836;
	add.s32 	%r1006, %r1006, -32;
	bra.uni 	$L__BB4_15;
$L__BB4_20:
	@%p119 bra 	$L__BB4_22;
	add.s32 	%r808, %r1005, %r37;
	add.s64 	%rd46, %rd5, 256;
	mov.b32 	%r807, 101;
	// begin inline asm
	st.relaxed.gpu.v2.u32 [%rd46], {%r807, %r808};
	// end inline asm
	st.shared.u32 	[_ZZN3cub18CUB_300001_SM_10006detail4scan16DeviceScanKernelINS2_10policy_hubIiiijN4cuda3std3__44plusIvEEE10Policy1000EN6thrust24THRUST_300001_SM_1000_NS10device_ptrIiEESF_NS0_13ScanTileStateIiLb1EEES9_NS0_8NullTypeEjiLb0ESI_EEvT0_T1_T2_iT3_T4_T5_E12temp_storage+4], %r1005;
	st.shared.u32 	[_ZZN3cub18CUB_300001_SM_10006detail4scan16DeviceScanKernelINS2_10policy_hubIiiijN4cuda3std3__44plusIvEEE10Policy1000EN6thrust24THRUST_300001_SM_1000_NS10device_ptrIiEESF_NS0_13ScanTileStateIiLb1EEES9_NS0_8NullTypeEjiLb0ESI_EEvT0_T1_T2_iT3_T4_T5_E12temp_storage+8], %r808;
$L__BB4_22:
	setp.ne.s32 	%p134, %r641, 0;
	mov.u32 	%r1011, %r39;
	@%p134 bra 	$L__BB4_24;
	st.shared.u32 	[_ZZN3cub18CUB_300001_SM_10006detail4scan16DeviceScanKernelINS2_10policy_hubIiiijN4cuda3std3__44plusIvEEE10Policy1000EN6thrust24THRUST_300001_SM_1000_NS10device_ptrIiEESF_NS0_13ScanTileStateIiLb1EEES9_NS0_8NullTypeEjiLb0ESI_EEvT0_T1_T2_iT3_T4_T5_E12temp_storage+76], %r1005;
	mov.u32 	%r1011, %r1005;
$L__BB4_24:
	bar.sync 	0;
	setp.eq.s32 	%p135, %r4, 0;
	ld.shared.u32 	%r809, [_ZZN3cub18CUB_300001_SM_10006detail4scan16DeviceScanKernelINS2_10policy_hubIiiijN4cuda3std3__44plusIvEEE10Policy1000EN6thrust24THRUST_300001_SM_1000_NS10device_ptrIiEESF_NS0_13ScanTileStateIiLb1EEES9_NS0_8NullTypeEjiLb0ESI_EEvT0_T1_T2_iT3_T4_T5_E12temp_storage+76];
	selp.b32 	%r810, 0, %r809, %p135;
	add.s32 	%r1012, %r810, %r1011;
$L__BB4_25:
	add.s32 	%r953, %r1012, %r9;
	add.s32 	%r954, %r10, %r953;
	add.s32 	%r955, %r11, %r954;
	add.s32 	%r956, %r12, %r955;
	add.s32 	%r957, %r13, %r956;
	add.s32 	%r958, %r14, %r957;
	add.s32 	%r959, %r15, %r958;
	add.s32 	%r960, %r16, %r959;
	add.s32 	%r961, %r17, %r960;
	add.s32 	%r962, %r18, %r961;
	add.s32 	%r963, %r19, %r962;
	add.s32 	%r964, %r20, %r963;
	add.s32 	%r965, %r21, %r964;
	add.s32 	%r966, %r22, %r965;
	add.s32 	%r967, %r23, %r966;
	add.s32 	%r968, %r24, %r967;
	add.s32 	%r969, %r25, %r968;
	add.s32 	%r970, %r26, %r969;
	add.s32 	%r971, %r27, %r970;
	add.s32 	%r972, %r28, %r971;
	add.s32 	%r973, %r29, %r972;
	add.s32 	%r974, %r30, %r973;
	bar.sync 	0;
	st.shared.v2.u32 	[%r8], {%r953, %r954};
	st.shared.v2.u32 	[%r8+8], {%r955, %r956};
	st.shared.v2.u32 	[%r8+16], {%r957, %r958};
	st.shared.v2.u32 	[%r8+24], {%r959, %r960};
	st.shared.v2.u32 	[%r8+32], {%r961, %r962};
	st.shared.v2.u32 	[%r8+40], {%r963, %r964};
	st.shared.v2.u32 	[%r8+48], {%r965, %r966};
	st.shared.v2.u32 	[%r8+56], {%r967, %r968};
	st.shared.v2.u32 	[%r8+64], {%r969, %r970};
	st.shared.v2.u32 	[%r8+72], {%r971, %r972};
	st.shared.v2.u32 	[%r8+80], {%r973, %r974};
	bar.warp.sync 	-1;
	ld.shared.u32 	%r975, [%r7];
	ld.shared.u32 	%r976, [%r7+128];
	ld.shared.u32 	%r977, [%r7+256];
	ld.shared.u32 	%r978, [%r7+384];
	ld.shared.u32 	%r979, [%r7+512];
	ld.shared.u32 	%r980, [%r7+640];
	ld.shared.u32 	%r981, [%r7+768];
	ld.shared.u32 	%r982, [%r7+896];
	ld.shared.u32 	%r983, [%r7+1024];
	ld.shared.u32 	%r984, [%r7+1152];
	ld.shared.u32 	%r985, [%r7+1280];
	ld.shared.u32 	%r986, [%r7+1408];
	ld.shared.u32 	%r987, [%r7+1536];
	ld.shared.u32 	%r988, [%r7+1664];
	ld.shared.u32 	%r989, [%r7+1792];
	ld.shared.u32 	%r990, [%r7+1920];
	ld.shared.u32 	%r991, [%r7+2048];
	ld.shared.u32 	%r992, [%r7+2176];
	ld.shared.u32 	%r993, [%r7+2304];
	ld.shared.u32 	%r994, [%r7+2432];
	ld.shared.u32 	%r995, [%r7+2560];
	ld.shared.u32 	%r996, [%r7+2688];
	add.s64 	%rd54, %rd3, %rd39;
	st.global.u32 	[%rd54], %r975;
	st.global.u32 	[%rd54+128], %r976;
	st.global.u32 	[%rd54+256], %r977;
	st.global.u32 	[%rd54+384], %r978;
	st.global.u32 	[%rd54+512], %r979;
	st.global.u32 	[%rd54+640], %r980;
	st.global.u32 	[%rd54+768], %r981;
	st.global.u32 	[%rd54+896], %r982;
	st.global.u32 	[%rd54+1024], %r983;
	st.global.u32 	[%rd54+1152], %r984;
	st.global.u32 	[%rd54+1280], %r985;
	st.global.u32 	[%rd54+1408], %r986;
	st.global.u32 	[%rd54+1536], %r987;
	st.global.u32 	[%rd54+1664], %r988;
	st.global.u32 	[%rd54+1792], %r989;
	st.global.u32 	[%rd54+1920], %r990;
	st.global.u32 	[%rd54+2048], %r991;
	st.global.u32 	[%rd54+2176], %r992;
	st.global.u32 	[%rd54+2304], %r993;
	st.global.u32 	[%rd54+2432], %r994;
	st.global.u32 	[%rd54+2560], %r995;
	st.global.u32 	[%rd54+2688], %r996;
	bra.uni 	$L__BB4_140;
$L__BB4_26:
	setp.eq.s32 	%p2, %r3, 0;
	@%p2 bra 	$L__BB4_140;
	mul.wide.u32 	%rd15, %r2, 4;
	add.s64 	%rd16, %rd2, %rd15;
	mov.u32 	%r82, %tid.x;
	ld.global.u32 	%r1034, [%rd16];
	and.b32  	%r236, %r82, 31;
	and.b32  	%r237, %r82, 992;
	mul.lo.s32 	%r238, %r237, 22;
	or.b32  	%r84, %r238, %r236;
	setp.ge.u32 	%p3, %r84, %r3;
	shl.b32 	%r239, %r84, 2;
	cvt.u64.u32 	%rd17, %r239;
	add.s64 	%rd9, %rd16, %rd17;
	mov.u32 	%r1013, %r1034;
	@%p3 bra 	$L__BB4_29;
	ld.global.u32 	%r1013, [%rd9];
$L__BB4_29:
	add.s32 	%r240, %r84, 32;
	setp.ge.u32 	%p4, %r240, %r3;
	mov.u32 	%r1014, %r1034;
	@%p4 bra 	$L__BB4_31;
	ld.global.u32 	%r1014, [%rd9+128];
$L__BB4_31:
	add.s32 	%r89, %r84, 64;
	setp.ge.u32 	%p5, %r89, %r3;
	mov.u32 	%r1015, %r1034;
	@%p5 bra 	$L__BB4_33;
	ld.global.u32 	%r1015, [%rd9+256];
$L__BB4_33:
	add.s32 	%r92, %r84, 96;
	setp.ge.u32 	%p6, %r92, %r3;
	mov.u32 	%r1016, %r1034;
	@%p6 bra 	$L__BB4_35;
	ld.global.u32 	%r1016, [%rd9+384];
$L__BB4_35:
	add.s32 	%r241, %r84, 128;
	setp.ge.u32 	%p7, %r241, %r3;
	mov.u32 	%r1017, %r1034;
	@%p7 bra 	$L__BB4_37;
	ld.global.u32 	%r1017, [%rd9+512];
$L__BB4_37:
	add.s32 	%r242, %r84, 160;
	setp.ge.u32 	%p8, %r242, %r3;
	mov.u32 	%r1018, %r1034;
	@%p8 bra 	$L__BB4_39;
	ld.global.u32 	%r1018, [%rd9+640];
$L__BB4_39:
	add.s32 	%r243, %r84, 192;
	setp.ge.u32 	%p9, %r243, %r3;
	mov.u32 	%r1019, %r1034;
	@%p9 bra 	$L__BB4_41;
	ld.global.u32 	%r1019, [%rd9+768];
$L__BB4_41:
	add.s32 	%r101, %r84, 224;
	setp.ge.u32 	%p10, %r101, %r3;
	mov.u32 	%r1020, %r1034;
	@%p10 bra 	$L__BB4_43;
	ld.global.u32 	%r1020, [%rd9+896];
$L__BB4_43:
	add.s32 	%r244, %r84, 256;
	setp.ge.u32 	%p11, %r244, %r3;
	mov.u32 	%r1021, %r1034;
	@%p11 bra 	$L__BB4_45;
	ld.global.u32 	%r1021, [%rd9+1024];
$L__BB4_45:
	add.s32 	%r245, %r84, 288;
	setp.ge.u32 	%p12, %r245, %r3;
	mov.u32 	%r1022, %r1034;
	@%p12 bra 	$L__BB4_47;
	ld.global.u32 	%r1022, [%rd9+1152];
$L__BB4_47:
	add.s32 	%r246, %r84, 320;
	setp.ge.u32 	%p13, %r246, %r3;
	mov.u32 	%r1023, %r1034;
	@%p13 bra 	$L__BB4_49;
	ld.global.u32 	%r1023, [%rd9+1280];
$L__BB4_49:
	add.s32 	%r110, %r84, 352;
	setp.ge.u32 	%p14, %r110, %r3;
	mov.u32 	%r1024, %r1034;
	@%p14 bra 	$L__BB4_51;
	ld.global.u32 	%r1024, [%rd9+1408];
$L__BB4_51:
	add.s32 	%r113, %r84, 384;
	setp.ge.u32 	%p15, %r113, %r3;
	mov.u32 	%r1025, %r1034;
	@%p15 bra 	$L__BB4_53;
	ld.global.u32 	%r1025, [%rd9+1536];
$L__BB4_53:
	add.s32 	%r116, %r84, 416;
	setp.ge.u32 	%p16, %r116, %r3;
	mov.u32 	%r1026, %r1034;
	@%p16 bra 	$L__BB4_55;
	ld.global.u32 	%r1026, [%rd9+1664];
$L__BB4_55:
	add.s32 	%r119, %r84, 448;
	setp.ge.u32 	%p17, %r119, %r3;
	mov.u32 	%r1027, %r1034;
	@%p17 bra 	$L__BB4_57;
	ld.global.u32 	%r1027, [%rd9+1792];
$L__BB4_57:
	add.s32 	%r247, %r84, 480;
	setp.ge.u32 	%p18, %r247, %r3;
	mov.u32 	%r1028, %r1034;
	@%p18 bra 	$L__BB4_59;
	ld.global.u32 	%r1028, [%rd9+1920];
$L__BB4_59:
	add.s32 	%r248, %r84, 512;
	setp.ge.u32 	%p19, %r248, %r3;
	mov.u32 	%r1029, %r1034;
	@%p19 bra 	$L__BB4_61;
	ld.global.u32 	%r1029, [%rd9+2048];
$L__BB4_61:
	add.s32 	%r126, %r84, 544;
	setp.ge.u32 	%p20, %r126, %r3;
	mov.u32 	%r1030, %r1034;
	@%p20 bra 	$L__BB4_63;
	ld.global.u32 	%r1030, [%rd9+2176];
$L__BB4_63:
	add.s32 	%r249, %r84, 576;
	setp.ge.u32 	%p21, %r249, %r3;
	mov.u32 	%r1031, %r1034;
	@%p21 bra 	$L__BB4_65;
	ld.global.u32 	%r1031, [%rd9+2304];
$L__BB4_65:
	add.s32 	%r131, %r84, 608;
	setp.ge.u32 	%p22, %r131, %r3;
	mov.u32 	%r1032, %r1034;
	@%p22 bra 	$L__BB4_67;
	ld.global.u32 	%r1032, [%rd9+2432];
$L__BB4_67:
	add.s32 	%r250, %r84, 640;
	setp.ge.u32 	%p23, %r250, %r3;
	mov.u32 	%r1033, %r1034;
	@%p23 bra 	$L__BB4_69;
	ld.global.u32 	%r1033, [%rd9+2560];
$L__BB4_69:
	add.s32 	%r251, %r84, 672;
	setp.ge.u32 	%p24, %r251, %r3;
	@%p24 bra 	$L__BB4_71;
	ld.global.u32 	%r1034, [%rd9+2688];
$L__BB4_71:
	// begin inline asm
	mov.u32 %r252, %laneid;
	// end inline asm
	shr.u32 	%r139, %r82, 5;
	mad.lo.s32 	%r253, %r139, 704, %r252;
	shl.b32 	%r254, %r253, 2;
	mov.u32 	%r255, _ZZN3cub18CUB_300001_SM_10006detail4scan16DeviceScanKernelINS2_10policy_hubIiiijN4cuda3std3__44plusIvEEE10Policy1000EN6thrust24THRUST_300001_SM_1000_NS10device_ptrIiEESF_NS0_13ScanTileStateIiLb1EEES9_NS0_8NullTypeEjiLb0ESI_EEvT0_T1_T2_iT3_T4_T5_E12temp_storage;
	add.s32 	%r140, %r255, %r254;
	st.shared.u32 	[%r140], %r1013;
	st.shared.u32 	[%r140+128], %r1014;
	st.shared.u32 	[%r140+256], %r1015;
	st.shared.u32 	[%r140+384], %r1016;
	st.shared.u32 	[%r140+512], %r1017;
	st.shared.u32 	[%r140+640], %r1018;
	st.shared.u32 	[%r140+768], %r1019;
	st.shared.u32 	[%r140+896], %r1020;
	st.shared.u32 	[%r140+1024], %r1021;
	st.shared.u32 	[%r140+1152], %r1022;
	st.shared.u32 	[%r140+1280], %r1023;
	st.shared.u32 	[%r140+1408], %r1024;
	st.shared.u32 	[%r140+1536], %r1025;
	st.shared.u32 	[%r140+1664], %r1026;
	st.shared.u32 	[%r140+1792], %r1027;
	st.shared.u32 	[%r140+1920], %r1028;
	st.shared.u32 	[%r140+2048], %r1029;
	st.shared.u32 	[%r140+2176], %r1030;
	st.shared.u32 	[%r140+2304], %r1031;
	st.shared.u32 	[%r140+2432], %r1032;
	st.shared.u32 	[%r140+2560], %r1033;
	st.shared.u32 	[%r140+2688], %r1034;
	bar.warp.sync 	-1;
	mad.lo.s32 	%r141, %r252, 84, %r140;
	ld.shared.v2.u32 	{%r142, %r143}, [%r141];
	ld.shared.v2.u32 	{%r144, %r145}, [%r141+8];
	ld.shared.v2.u32 	{%r146, %r147}, [%r141+16];
	ld.shared.v2.u32 	{%r148, %r149}, [%r141+24];
	ld.shared.v2.u32 	{%r150, %r151}, [%r141+32];
	ld.shared.v2.u32 	{%r152, %r153}, [%r141+40];
	ld.shared.v2.u32 	{%r154, %r155}, [%r141+48];
	ld.shared.v2.u32 	{%r156, %r157}, [%r141+56];
	ld.shared.v2.u32 	{%r158, %r159}, [%r141+64];
	ld.shared.v2.u32 	{%r160, %r161}, [%r141+72];
	ld.shared.v2.u32 	{%r162, %r163}, [%r141+80];
	bar.sync 	0;
	setp.ne.s32 	%p25, %r998, 0;
	@%p25 bra 	$L__BB4_75;
	add.s32 	%r485, %r143, %r142;
	add.s32 	%r486, %r144, %r485;
	add.s32 	%r487, %r145, %r486;
	add.s32 	%r488, %r146, %r487;
	add.s32 	%r489, %r147, %r488;
	add.s32 	%r490, %r148, %r489;
	add.s32 	%r491, %r149, %r490;
	add.s32 	%r492, %r150, %r491;
	add.s32 	%r493, %r151, %r492;
	add.s32 	%r494, %r152, %r493;
	add.s32 	%r495, %r153, %r494;
	add.s32 	%r496, %r154, %r495;
	add.s32 	%r497, %r155, %r496;
	add.s32 	%r498, %r156, %r497;
	add.s32 	%r499, %r157, %r498;
	add.s32 	%r500, %r158, %r499;
	add.s32 	%r501, %r159, %r500;
	add.s32 	%r502, %r160, %r501;
	add.s32 	%r503, %r161, %r502;
	add.s32 	%r504, %r162, %r503;
	add.s32 	%r459, %r163, %r504;
	mov.b32 	%r457, 1;
	mov.b32 	%r482, 0;
	mov.b32 	%r484, -1;
	// begin inline asm
	{  .reg .s32 r0;  .reg .pred p;  shfl.sync.up.b32 r0|p, %r459, %r457, %r482, %r484;  @p add.s32 r0, r0, %r459;  mov.s32 %r455, r0;}
	// end inline asm
	mov.b32 	%r463, 2;
	// begin inline asm
	{  .reg .s32 r0;  .reg .pred p;  shfl.sync.up.b32 r0|p, %r455, %r463, %r482, %r484;  @p add.s32 r0, r0, %r455;  mov.s32 %r461, r0;}
	// end inline asm
	mov.b32 	%r469, 4;
	// begin inline asm
	{  .reg .s32 r0;  .reg .pred p;  shfl.sync.up.b32 r0|p, %r461, %r469, %r482, %r484;  @p add.s32 r0, r0, %r461;  mov.s32 %r467, r0;}
	// end inline asm
	mov.b32 	%r475, 8;
	// begin inline asm
	{  .reg .s32 r0;  .reg .pred p;  shfl.sync.up.b32 r0|p, %r467, %r475, %r482, %r484;  @p add.s32 r0, r0, %r467;  mov.s32 %r473, r0;}
	// end inline asm
	mov.b32 	%r481, 16;
	// begin inline asm
	{  .reg .s32 r0;  .reg .pred p;  shfl.sync.up.b32 r0|p, %r473, %r481, %r482, %r484;  @p add.s32 r0, r0, %r473;  mov.s32 %r479, r0;}
	// end inline asm
	setp.ne.s32 	%p67, %r252, 31;
	@%p67 bra 	$L__BB4_74;
	shl.b32 	%r505, %r139, 2;
	mov.u32 	%r506, _ZZN3cub18CUB_300001_SM_10006detail4scan16DeviceScanKernelINS2_10policy_hubIiiijN4cuda3std3__44plusIvEEE10Policy1000EN6thrust24THRUST_300001_SM_1000_NS10device_ptrIiEESF_NS0_13ScanTileStateIiLb1EEES9_NS0_8NullTypeEjiLb0ESI_EEvT0_T1_T2_iT3_T4_T5_E12temp_storage;
	add.s32 	%r507, %r506, %r505;
	st.shared.u32 	[%r507+16], %r479;
$L__BB4_74:
	sub.s32 	%r508, %r479, %r459;
	bar.sync 	0;
	ld.shared.v4.u32 	{%r509, %r510, %r511, %r512}, [_ZZN3cub18CUB_300001_SM_10006detail4scan16DeviceScanKernelINS2_10policy_hubIiiijN4cuda3std3__44plusIvEEE10Policy1000EN6thrust24THRUST_300001_SM_1000_NS10device_ptrIiEESF_NS0_13ScanTileStateIiLb1EEES9_NS0_8NullTypeEjiLb0ESI_EEvT0_T1_T2_iT3_T4_T5_E12temp_storage+16];
	add.s32 	%r513, %r510, %r509;
	setp.eq.s32 	%p68, %r139, 2;
	selp.b32 	%r514, %r513, %r509, %p68;
	add.s32 	%r515, %r513, %r511;
	setp.eq.s32 	%p69, %r139, 3;
	selp.b32 	%r516, %r515, %r514, %p69;
	add.s32 	%r517, %r515, %r512;
	setp.eq.s32 	%p70, %r139, 4;
	selp.b32 	%r518, %r517, %r516, %p70;
	ld.shared.v4.u32 	{%r519, %r520, %r521, %r522}, [_ZZN3cub18CUB_300001_SM_10006detail4scan16DeviceScanKernelINS2_10policy_hubIiiijN4cuda3std3__44plusIvEEE10Policy1000EN6thrust24THRUST_300001_SM_1000_NS10device_ptrIiEESF_NS0_13ScanTileStateIiLb1EEES9_NS0_8NullTypeEjiLb0ESI_EEvT0_T1_T2_iT3_T4_T5_E12temp_storage+32];
	add.s32 	%r523, %r517, %r519;
	setp.eq.s32 	%p71, %r139, 5;
	selp.b32 	%r524, %r523, %r518, %p71;
	add.s32 	%r525, %r523, %r520;
	setp.eq.s32 	%p72, %r139, 6;
	selp.b32 	%r526, %r525, %r524, %p72;
	add.s32 	%r527, %r525, %r521;
	setp.eq.s32 	%p73, %r139, 7;
	selp.b32 	%r528, %r527, %r526, %p73;
	add.s32 	%r529, %r527, %r522;
	setp.eq.s32 	%p74, %r139, 8;
	selp.b32 	%r530, %r529, %r528, %p74;
	.pragma "used_bytes_mask 4095";
	ld.shared.v4.u32 	{%r531, %r532, %r533, %r534}, [_ZZN3cub18CUB_300001_SM_10006detail4scan16DeviceScanKernelINS2_10policy_hubIiiijN4cuda3std3__44plusIvEEE10Policy1000EN6thrust24THRUST_300001_SM_1000_NS10device_ptrIiEESF_NS0_13ScanTileStateIiLb1EEES9_NS0_8NullTypeEjiLb0ESI_EEvT0_T1_T2_iT3_T4_T5_E12temp_storage+48];
	add.s32 	%r535, %r529, %r531;
	setp.eq.s32 	%p75, %r139, 9;
	selp.b32 	%r536, %r535, %r530, %p75;
	add.s32 	%r537, %r535, %r532;
	setp.eq.s32 	%p76, %r139, 10;
	selp.b32 	%r538, %r537, %r536, %p76;
	add.s32 	%r539, %r537, %r533;
	setp.eq.s32 	%p77, %r139, 11;
	selp.b32 	%r540, %r539, %r538, %p77;
	setp.lt.u32 	%p78, %r82, 32;
	setp.eq.s32 	%p79, %r252, 0;
	selp.b32 	%r541, 0, %r508, %p79;
	add.s32 	%r542, %r540, %r541;
	selp.b32 	%r543, %r508, %r542, %p78;
	setp.eq.s32 	%p80, %r82, 0;
	selp.b32 	%r1049, 0, %r543, %p80;
	bra.uni 	$L__BB4_94;
$L__BB4_75:
	add.s32 	%r286, %r143, %r142;
	add.s32 	%r287, %r144, %r286;
	add.s32 	%r288, %r145, %r287;
	add.s32 	%r289, %r146, %r288;
	add.s32 	%r290, %r147, %r289;
	add.s32 	%r291, %r148, %r290;
	add.s32 	%r292, %r149, %r291;
	add.s32 	%r293, %r150, %r292;
	add.s32 	%r294, %r151, %r293;
	add.s32 	%r295, %r152, %r294;
	add.s32 	%r296, %r153, %r295;
	add.s32 	%r297, %r154, %r296;
	add.s32 	%r298, %r155, %r297;
	add.s32 	%r299, %r156, %r298;
	add.s32 	%r300, %r157, %r299;
	add.s32 	%r301, %r158, %r300;
	add.s32 	%r302, %r159, %r301;
	add.s32 	%r303, %r160, %r302;
	add.s32 	%r304, %r161, %r303;
	add.s32 	%r305, %r162, %r304;
	add.s32 	%r260, %r163, %r305;
	mov.b32 	%r258, 1;
	mov.b32 	%r283, 0;
	mov.b32 	%r285, -1;
	// begin inline asm
	{  .reg .s32 r0;  .reg .pred p;  shfl.sync.up.b32 r0|p, %r260, %r258, %r283, %r285;  @p add.s32 r0, r0, %r260;  mov.s32 %r256, r0;}
	// end inline asm
	mov.b32 	%r264, 2;
	// begin inline asm
	{  .reg .s32 r0;  .reg .pred p;  shfl.sync.up.b32 r0|p, %r256, %r264, %r283, %r285;  @p add.s32 r0, r0, %r256;  mov.s32 %r262, r0;}
	// end inline asm
	mov.b32 	%r270, 4;
	// begin inline asm
	{  .reg .s32 r0;  .reg .pred p;  shfl.sync.up.b32 r0|p, %r262, %r270, %r283, %r285;  @p add.s32 r0, r0, %r262;  mov.s32 %r268, r0;}
	// end inline asm
	mov.b32 	%r276, 8;
	// begin inline asm
	{  .reg .s32 r0;  .reg .pred p;  shfl.sync.up.b32 r0|p, %r268, %r276, %r283, %r285;  @p add.s32 r0, r0, %r268;  mov.s32 %r274, r0;}
	// end inline asm
	mov.b32 	%r282, 16;
	// begin inline asm
	{  .reg .s32 r0;  .reg .pred p;  shfl.sync.up.b32 r0|p, %r274, %r282, %r283, %r285;  @p add.s32 r0, r0, %r274;  mov.s32 %r280, r0;}
	// end inline asm
	setp.ne.s32 	%p26, %r252, 31;
	@%p26 bra 	$L__BB4_77;
	shl.b32 	%r306, %r139, 2;
	mov.u32 	%r307, _ZZN3cub18CUB_300001_SM_10006detail4scan16DeviceScanKernelINS2_10policy_hubIiiijN4cuda3std3__44plusIvEEE10Policy1000EN6thrust24THRUST_300001_SM_1000_NS10device_ptrIiEESF_NS0_13ScanTileStateIiLb1EEES9_NS0_8NullTypeEjiLb0ESI_EEvT0_T1_T2_iT3_T4_T5_E12temp_storage;
	add.s32 	%r308, %r307, %r306;
	st.shared.u32 	[%r308+16], %r280;
$L__BB4_77:
	sub.s32 	%r309, %r280, %r260;
	bar.sync 	0;
	ld.shared.v4.u32 	{%r310, %r311, %r312, %r313}, [_ZZN3cub18CUB_300001_SM_10006detail4scan16DeviceScanKernelINS2_10policy_hubIiiijN4cuda3std3__44plusIvEEE10Policy1000EN6thrust24THRUST_300001_SM_1000_NS10device_ptrIiEESF_NS0_13ScanTileStateIiLb1EEES9_NS0_8NullTypeEjiLb0ESI_EEvT0_T1_T2_iT3_T4_T5_E12temp_storage+16];
	add.s32 	%r314, %r311, %r310;
	setp.eq.s32 	%p27, %r139, 2;
	selp.b32 	%r315, %r314, %r310, %p27;
	add.s32 	%r316, %r314, %r312;
	setp.eq.s32 	%p28, %r139, 3;
	selp.b32 	%r317, %r316, %r315, %p28;
	add.s32 	%r318, %r316, %r313;
	setp.eq.s32 	%p29, %r139, 4;
	selp.b32 	%r319, %r318, %r317, %p29;
	ld.shared.v4.u32 	{%r320, %r321, %r322, %r323}, [_ZZN3cub18CUB_300001_SM_10006detail4scan16DeviceScanKernelINS2_10policy_hubIiiijN4cuda3std3__44plusIvEEE10Policy1000EN6thrust24THRUST_300001_SM_1000_NS10device_ptrIiEESF_NS0_13ScanTileStateIiLb1EEES9_NS0_8NullTypeEjiLb0ESI_EEvT0_T1_T2_iT3_T4_T5_E12temp_storage+32];
	add.s32 	%r324, %r318, %r320;
	setp.eq.s32 	%p30, %r139, 5;
	selp.b32 	%r325, %r324, %r319, %p30;
	add.s32 	%r326, %r324, %r321;
	setp.eq.s32 	%p31, %r139, 6;
	selp.b32 	%r327, %r326, %r325, %p31;
	add.s32 	%r328, %r326, %r322;
	setp.eq.s32 	%p32, %r139, 7;
	selp.b32 	%r329, %r328, %r327, %p32;
	add.s32 	%r330, %r328, %r323;
	setp.eq.s32 	%p33, %r139, 8;
	selp.b32 	%r331, %r330, %r329, %p33;
	ld.shared.v4.u32 	{%r332, %r333, %r334, %r335}, [_ZZN3cub18CUB_300001_SM_10006detail4scan16DeviceScanKernelINS2_10policy_hubIiiijN4cuda3std3__44plusIvEEE10Policy1000EN6thrust24THRUST_300001_SM_1000_NS10device_ptrIiEESF_NS0_13ScanTileStateIiLb1EEES9_NS0_8NullTypeEjiLb0ESI_EEvT0_T1_T2_iT3_T4_T5_E12temp_storage+48];
	add.s32 	%r336, %r330, %r332;
	setp.eq.s32 	%p34, %r139, 9;
	selp.b32 	%r337, %r336, %r331, %p34;
	add.s32 	%r338, %r336, %r333;
	setp.eq.s32 	%p35, %r139, 10;
	selp.b32 	%r339, %r338, %r337, %p35;
	add.s32 	%r340, %r338, %r334;
	setp.eq.s32 	%p36, %r139, 11;
	selp.b32 	%r341, %r340, %r339, %p36;
	add.s32 	%r169, %r340, %r335;
	setp.gt.u32 	%p37, %r82, 31;
	setp.lt.u32 	%p38, %r82, 32;
	setp.eq.s32 	%p39, %r252, 0;
	selp.b32 	%r342, 0, %r309, %p39;
	add.s32 	%r1048, %r341, %r342;
	selp.b32 	%r171, %r309, %r1048, %p38;
	@%p37 bra 	$L__BB4_93;
	setp.ne.s32 	%p40, %r82, 0;
	mul.wide.s32 	%rd18, %r998, 8;
	add.s64 	%rd10, %rd1, %rd18;
	@%p40 bra 	$L__BB4_80;
	st.shared.u32 	[_ZZN3cub18CUB_300001_SM_10006detail4scan16DeviceScanKernelINS2_10policy_hubIiiijN4cuda3std3__44plusIvEEE10Policy1000EN6thrust24THRUST_300001_SM_1000_NS10device_ptrIiEESF_NS0_13ScanTileStateIiLb1EEES9_NS0_8NullTypeEjiLb0ESI_EEvT0_T1_T2_iT3_T4_T5_E12temp_storage+12], %r169;
	add.s64 	%rd19, %rd10, 256;
	mov.b32 	%r343, 100;
	// begin inline asm
	st.relaxed.gpu.v2.u32 [%rd19], {%r343, %r169};
	// end inline asm
$L__BB4_80:
	not.b32 	%r349, %r82;
	add.s32 	%r1043, %r998, %r349;
	mov.b32 	%r345, 830;
	// begin inline asm
	nanosleep.u32 %r345;
	// end inline asm
	mul.wide.s32 	%rd21, %r1043, 8;
	add.s64 	%rd22, %rd1, %rd21;
	add.s64 	%rd20, %rd22, 256;
	// begin inline asm
	ld.relaxed.gpu.v2.u32 {%r1045, %r1037}, [%rd20];
	// end inline asm
	mov.b32 	%r1038, 952;
$L__BB4_81:
	setp.eq.s32 	%p41, %r1045, 99;
	mov.b32 	%r350, -1;
	vote.sync.any.pred 	%p42, %p41, %r350;
	not.pred 	%p43, %p42;
	@%p43 bra 	$L__BB4_83;
	mul.lo.s32 	%r453, %r998, 16807;
	and.b32  	%r998, %r453, 2147483647;
	add.s32 	%r454, %r1038, 1;
	rem.u32 	%r450, %r998, %r454;
	// begin inline asm
	nanosleep.u32 %r450;
	// end inline asm
	shr.u32 	%r1038, %r1038, 1;
	// begin inline asm
	ld.relaxed.gpu.v2.u32 {%r1045, %r1037}, [%rd20];
	// end inline asm
	bra.uni 	$L__BB4_81;
$L__BB4_83:
	setp.eq.s32 	%p44, %r1045, 101;
	mov.b32 	%r377, -1;
	vote.sync.ballot.b32 	%r379, %p44, %r377;
	// begin inline asm
	mov.u32 %r352, %lanemask_ge;
	// end inline asm
	and.b32  	%r380, %r379, %r352;
	or.b32  	%r381, %r380, -2147483648;
	add.s32 	%r382, %r381, -1;
	not.b32 	%r383, %r381;
	and.b32  	%r384, %r383, %r382;
	popc.b32 	%r356, %r384;
	mov.b32 	%r355, 1;
	// begin inline asm
	shfl.sync.down.b32 %r353, %r1037, %r355, %r356, %r377;
	// end inline asm
	setp.lt.s32 	%p46, %r252, %r356;
	selp.b32 	%r385, %r353, 0, %p46;
	add.s32 	%r359, %r385, %r1037;
	mov.b32 	%r360, 2;
	// begin inline asm
	shfl.sync.down.b32 %r358, %r359, %r360, %r356, %r377;
	// end inline asm
	add.s32 	%r386, %r252, 2;
	setp.gt.s32 	%p47, %r386, %r356;
	selp.b32 	%r387, 0, %r358, %p47;
	add.s32 	%r364, %r359, %r387;
	mov.b32 	%r365, 4;
	// begin inline asm
	shfl.sync.down.b32 %r363, %r364, %r365, %r356, %r377;
	// end inline asm
	add.s32 	%r388, %r252, 4;
	setp.gt.s32 	%p48, %r388, %r356;
	selp.b32 	%r389, 0, %r363, %p48;
	add.s32 	%r369, %r364, %r389;
	mov.b32 	%r370, 8;
	// begin inline asm
	shfl.sync.down.b32 %r368, %r369, %r370, %r356, %r377;
	// end inline asm
	add.s32 	%r390, %r252, 8;
	setp.gt.s32 	%p49, %r390, %r356;
	selp.b32 	%r391, 0, %r368, %p49;
	add.s32 	%r374, %r369, %r391;
	mov.b32 	%r375, 16;
	// begin inline asm
	shfl.sync.down.b32 %r373, %r374, %r375, %r356, %r377;
	// end inline asm
	add.s32 	%r392, %r252, 16;
	setp.gt.s32 	%p50, %r392, %r356;
	selp.b32 	%r393, 0, %r373, %p50;
	add.s32 	%r1041, %r374, %r393;
	add.s64 	%rd11, %rd1, 256;
	mov.b32 	%r1039, 952;
$L__BB4_84:
	setp.ne.s32 	%p51, %r1045, 101;
	mov.b32 	%r394, -1;
	vote.sync.all.pred 	%p52, %p51, %r394;
	not.pred 	%p53, %p52;
	@%p53 bra 	$L__BB4_89;
	shr.u32 	%r1039, %r1039, 1;
	mul.wide.s32 	%rd25, %r1043, 8;
	add.s64 	%rd26, %rd11, %rd25;
	add.s64 	%rd24, %rd26, -256;
	// begin inline asm
	ld.relaxed.gpu.v2.u32 {%r1045, %r1046}, [%rd24];
	// end inline asm
	mov.u32 	%r1047, %r1039;
$L__BB4_86:
	setp.eq.s32 	%p57, %r1045, 99;
	mov.b32 	%r402, -1;
	vote.sync.any.pred 	%p58, %p57, %r402;
	not.pred 	%p59, %p58;
	@%p59 bra 	$L__BB4_88;
	mul.lo.s32 	%r448, %r998, 16807;
	and.b32  	%r998, %r448, 2147483647;
	add.s32 	%r449, %r1047, 1;
	rem.u32 	%r445, %r998, %r449;
	// begin inline asm
	nanosleep.u32 %r445;
	// end inline asm
	shr.u32 	%r1047, %r1047, 1;
	// begin inline asm
	ld.relaxed.gpu.v2.u32 {%r1045, %r1046}, [%rd24];
	// end inline asm
	bra.uni 	$L__BB4_86;
$L__BB4_88:
	setp.eq.s32 	%p60, %r1045, 101;
	mov.b32 	%r428, -1;
	vote.sync.ballot.b32 	%r429, %p60, %r428;
	and.b32  	%r430, %r429, %r352;
	or.b32  	%r431, %r430, -2147483648;
	add.s32 	%r432, %r431, -1;
	not.b32 	%r433, %r431;
	and.b32  	%r434, %r433, %r432;
	popc.b32 	%r407, %r434;
	mov.b32 	%r406, 1;
	// begin inline asm
	shfl.sync.down.b32 %r404, %r1046, %r406, %r407, %r428;
	// end inline asm
	setp.lt.s32 	%p62, %r252, %r407;
	selp.b32 	%r435, %r404, 0, %p62;
	add.s32 	%r410, %r435, %r1046;
	mov.b32 	%r411, 2;
	// begin inline asm
	shfl.sync.down.b32 %r409, %r410, %r411, %r407, %r428;
	// end inline asm
	add.s32 	%r436, %r252, 2;
	setp.gt.s32 	%p63, %r436, %r407;
	selp.b32 	%r437, 0, %r409, %p63;
	add.s32 	%r415, %r410, %r437;
	mov.b32 	%r416, 4;
	// begin inline asm
	shfl.sync.down.b32 %r414, %r415, %r416, %r407, %r428;
	// end inline asm
	add.s32 	%r438, %r252, 4;
	setp.gt.s32 	%p64, %r438, %r407;
	selp.b32 	%r439, 0, %r414, %p64;
	add.s32 	%r420, %r415, %r439;
	mov.b32 	%r421, 8;
	// begin inline asm
	shfl.sync.down.b32 %r419, %r420, %r421, %r407, %r428;
	// end inline asm
	add.s32 	%r440, %r252, 8;
	setp.gt.s32 	%p65, %r440, %r407;
	selp.b32 	%r441, 0, %r419, %p65;
	add.s32 	%r425, %r420, %r441;
	mov.b32 	%r426, 16;
	// begin inline asm
	shfl.sync.down.b32 %r424, %r425, %r426, %r407, %r428;
	// end inline asm
	add.s32 	%r442, %r252, 16;
	setp.gt.s32 	%p66, %r442, %r407;
	selp.b32 	%r443, 0, %r424, %p66;
	add.s32 	%r444, %r443, %r1041;
	add.s32 	%r1041, %r444, %r425;
	add.s32 	%r1043, %r1043, -32;
	bra.uni 	$L__BB4_84;
$L__BB4_89:
	@%p40 bra 	$L__BB4_91;
	add.s32 	%r397, %r1041, %r169;
	add.s64 	%rd23, %rd10, 256;
	mov.b32 	%r396, 101;
	// begin inline asm
	st.relaxed.gpu.v2.u32 [%rd23], {%r396, %r397};
	// end inline asm
	st.shared.u32 	[_ZZN3cub18CUB_300001_SM_10006detail4scan16DeviceScanKernelINS2_10policy_hubIiiijN4cuda3std3__44plusIvEEE10Policy1000EN6thrust24THRUST_300001_SM_1000_NS10device_ptrIiEESF_NS0_13ScanTileStateIiLb1EEES9_NS0_8NullTypeEjiLb0ESI_EEvT0_T1_T2_iT3_T4_T5_E12temp_storage+4], %r1041;
	st.shared.u32 	[_ZZN3cub18CUB_300001_SM_10006detail4scan16DeviceScanKernelINS2_10policy_hubIiiijN4cuda3std3__44plusIvEEE10Policy1000EN6thrust24THRUST_300001_SM_1000_NS10device_ptrIiEESF_NS0_13ScanTileStateIiLb1EEES9_NS0_8NullTypeEjiLb0ESI_EEvT0_T1_T2_iT3_T4_T5_E12temp_storage+8], %r397;
$L__BB4_91:
	setp.ne.s32 	%p55, %r252, 0;
	mov.u32 	%r1048, %r171;
	@%p55 bra 	$L__BB4_93;
	st.shared.u32 	[_ZZN3cub18CUB_300001_SM_10006detail4scan16DeviceScanKernelINS2_10policy_hubIiiijN4cuda3std3__44plusIvEEE10Policy1000EN6thrust24THRUST_300001_SM_1000_NS10device_ptrIiEESF_NS0_13ScanTileStateIiLb1EEES9_NS0_8NullTypeEjiLb0ESI_EEvT0_T1_T2_iT3_T4_T5_E12temp_storage+76], %r1041;
	mov.u32 	%r1048, %r1041;
$L__BB4_93:
	bar.sync 	0;
	setp.eq.s32 	%p56, %r82, 0;
	ld.shared.u32 	%r398, [_ZZN3cub18CUB_300001_SM_10006detail4scan16DeviceScanKernelINS2_10policy_hubIiiijN4cuda3std3__44plusIvEEE10Policy1000EN6thrust24THRUST_300001_SM_1000_NS10device_ptrIiEESF_NS0_13ScanTileStateIiLb1EEES9_NS0_8NullTypeEjiLb0ESI_EEvT0_T1_T2_iT3_T4_T5_E12temp_storage+76];
	selp.b32 	%r399, 0, %r398, %p56;
	add.s32 	%r1049, %r399, %r1048;
$L__BB4_94:
	add.s32 	%r544, %r1049, %r142;
	add.s32 	%r545, %r143, %r544;
	add.s32 	%r546, %r144, %r545;
	add.s32 	%r547, %r145, %r546;
	add.s32 	%r548, %r146, %r547;
	add.s32 	%r549, %r147, %r548;
	add.s32 	%r550, %r148, %r549;
	add.s32 	%r551, %r149, %r550;
	add.s32 	%r552, %r150, %r551;
	add.s32 	%r553, %r151, %r552;
	add.s32 	%r554, %r152, %r553;
	add.s32 	%r555, %r153, %r554;
	add.s32 	%r556, %r154, %r555;
	add.s32 	%r557, %r155, %r556;
	add.s32 	%r558, %r156, %r557;
	add.s32 	%r559, %r157, %r558;
	add.s32 	%r560, %r158, %r559;
	add.s32 	%r561, %r159, %r560;
	add.s32 	%r562, %r160, %r561;
	add.s32 	%r563, %r161, %r562;
	add.s32 	%r564, %r162, %r563;
	add.s32 	%r565, %r163, %r564;
	bar.sync 	0;
	st.shared.v2.u32 	[%r141], {%r544, %r545};
	st.shared.v2.u32 	[%r141+8], {%r546, %r547};
	st.shared.v2.u32 	[%r141+16], {%r548, %r549};
	st.shared.v2.u32 	[%r141+24], {%r550, %r551};
	st.shared.v2.u32 	[%r141+32], {%r552, %r553};
	st.shared.v2.u32 	[%r141+40], {%r554, %r555};
	st.shared.v2.u32 	[%r141+48], {%r556, %r557};
	st.shared.v2.u32 	[%r141+56], {%r558, %r559};
	st.shared.v2.u32 	[%r141+64], {%r560, %r561};
	st.shared.v2.u32 	[%r141+72], {%r562, %r563};
	st.shared.v2.u32 	[%r141+80], {%r564, %r565};
	bar.warp.sync 	-1;
	ld.shared.u32 	%r210, [%r140];
	ld.shared.u32 	%r211, [%r140+128];
	ld.shared.u32 	%r212, [%r140+256];
	ld.shared.u32 	%r213, [%r140+384];
	ld.shared.u32 	%r214, [%r140+512];
	ld.shared.u32 	%r215, [%r140+640];
	ld.shared.u32 	%r216, [%r140+768];
	ld.shared.u32 	%r217, [%r140+896];
	ld.shared.u32 	%r218, [%r140+1024];
	ld.shared.u32 	%r219, [%r140+1152];
	ld.shared.u32 	%r220, [%r140+1280];
	ld.shared.u32 	%r221, [%r140+1408];
	ld.shared.u32 	%r222, [%r140+1536];
	ld.shared.u32 	%r223, [%r140+1664];
	ld.shared.u32 	%r224, [%r140+1792];
	ld.shared.u32 	%r225, [%r140+1920];
	ld.shared.u32 	%r226, [%r140+2048];
	ld.shared.u32 	%r227, [%r140+2176];
	ld.shared.u32 	%r228, [%r140+2304];
	ld.shared.u32 	%r229, [%r140+2432];
	ld.shared.u32 	%r230, [%r140+2560];
	ld.shared.u32 	%r231, [%r140+2688];
	setp.ne.s32 	%p81, %r82, 0;
	@%p81 bra 	$L__BB4_96;
	st.volatile.shared.u32 	[_ZZN3cub18CUB_300001_SM_10006detail4scan16DeviceScanKernelINS2_10policy_hubIiiijN4cuda3std3__44plusIvEEE10Policy1000EN6thrust24THRUST_300001_SM_1000_NS10device_ptrIiEESF_NS0_13ScanTileStateIiLb1EEES9_NS0_8NullTypeEjiLb0ESI_EEvT0_T1_T2_iT3_T4_T5_E12temp_storage+33792], %r3;
$L__BB4_96:
	ld.param.u32 	%r997, [_ZN3cub18CUB_300001_SM_10006detail4scan16DeviceScanKernelINS2_10policy_hubIiiijN4cuda3std3__44plusIvEEE10Policy1000EN6thrust24THRUST_300001_SM_1000_NS10device_ptrIiEESF_NS0_13ScanTileStateIiLb1EEES9_NS0_8NullTypeEjiLb0ESI_EEvT0_T1_T2_iT3_T4_T5__param_3];
	bar.sync 	0;
	ld.volatile.shared.u32 	%r232, [_ZZN3cub18CUB_300001_SM_10006detail4scan16DeviceScanKernelINS2_10policy_hubIiiijN4cuda3std3__44plusIvEEE10Policy1000EN6thrust24THRUST_300001_SM_1000_NS10device_ptrIiEESF_NS0_13ScanTileStateIiLb1EEES9_NS0_8NullTypeEjiLb0ESI_EEvT0_T1_T2_iT3_T4_T5_E12temp_storage+33792];
	cvt.u64.u32 	%rd33, %r84;
	mov.u32 	%r566, %ctaid.x;
	add.s32 	%r567, %r997, %r566;
	mul.lo.s32 	%r568, %r567, 8448;
	cvt.u64.u32 	%rd34, %r568;
	add.s64 	%rd35, %rd33, %rd34;
	setp.ge.s32 	%p82, %r84, %r232;
	shl.b64 	%rd36, %rd35, 2;
	add.s64 	%rd12, %rd3, %rd36;
	@%p82 bra 	$L__BB4_98;
	st.global.u32 	[%rd12], %r210;
$L__BB4_98:
	mov.u32 	%r569, %tid.x;
	and.b32  	%r570, %r569, 992;
	mul.lo.s32 	%r571, %r570, 22;
	and.b32  	%r572, %r569, 31;
	or.b32  	%r573, %r571, %r572;
	or.b32  	%r574, %r573, 32;
	setp.ge.s32 	%p83, %r574, %r232;
	@%p83 bra 	$L__BB4_100;
	st.global.u32 	[%rd12+128], %r211;
$L__BB4_100:
	setp.ge.s32 	%p84, %r89, %r232;
	@%p84 bra 	$L__BB4_102;
	st.global.u32 	[%rd12+256], %r212;
$L__BB4_102:
	setp.ge.s32 	%p85, %r92, %r232;
	@%p85 bra 	$L__BB4_104;
	st.global.u32 	[%rd12+384], %r213;
$L__BB4_104:
	add.s32 	%r580, %r573, 128;
	setp.ge.s32 	%p86, %r580, %r232;
	@%p86 bra 	$L__BB4_106;
	st.global.u32 	[%rd12+512], %r214;
$L__BB4_106:
	add.s32 	%r586, %r573, 160;
	setp.ge.s32 	%p87, %r586, %r232;
	@%p87 bra 	$L__BB4_108;
	st.global.u32 	[%rd12+640], %r215;
$L__BB4_108:
	add.s32 	%r592, %r573, 192;
	setp.ge.s32 	%p88, %r592, %r232;
	@%p88 bra 	$L__BB4_110;
	st.global.u32 	[%rd12+768], %r216;
$L__BB4_110:
	setp.ge.s32 	%p89, %r101, %r232;
	@%p89 bra 	$L__BB4_112;
	st.global.u32 	[%rd12+896], %r217;
$L__BB4_112:
	add.s32 	%r598, %r573, 256;
	setp.ge.s32 	%p90, %r598, %r232;
	@%p90 bra 	$L__BB4_114;
	st.global.u32 	[%rd12+1024], %r218;
$L__BB4_114:
	add.s32 	%r604, %r573, 288;
	setp.ge.s32 	%p91, %r604, %r232;
	@%p91 bra 	$L__BB4_116;
	st.global.u32 	[%rd12+1152], %r219;
$L__BB4_116:
	add.s32 	%r610, %r573, 320;
	setp.ge.s32 	%p92, %r610, %r232;
	@%p92 bra 	$L__BB4_118;
	st.global.u32 	[%rd12+1280], %r220;
$L__BB4_118:
	setp.ge.s32 	%p93, %r110, %r232;
	@%p93 bra 	$L__BB4_120;
	st.global.u32 	[%rd12+1408], %r221;
$L__BB4_120:
	setp.ge.s32 	%p94, %r113, %r232;
	@%p94 bra 	$L__BB4_122;
	st.global.u32 	[%rd12+1536], %r222;
$L__BB4_122:
	setp.ge.s32 	%p95, %r116, %r232;
	@%p95 bra 	$L__BB4_124;
	st.global.u32 	[%rd12+1664], %r223;
$L__BB4_124:
	setp.ge.s32 	%p96, %r119, %r232;
	@%p96 bra 	$L__BB4_126;
	st.global.u32 	[%rd12+1792], %r224;
$L__BB4_126:
	add.s32 	%r616, %r573, 480;
	setp.ge.s32 	%p97, %r616, %r232;
	@%p97 bra 	$L__BB4_128;
	st.global.u32 	[%rd12+1920], %r225;
$L__BB4_128:
	add.s32 	%r622, %r573, 512;
	setp.ge.s32 	%p98, %r622, %r232;
	@%p98 bra 	$L__BB4_130;
	st.global.u32 	[%rd12+2048], %r226;
$L__BB4_130:
	setp.ge.s32 	%p99, %r126, %r232;
	@%p99 bra 	$L__BB4_132;
	st.global.u32 	[%rd12+2176], %r227;
$L__BB4_132:
	add.s32 	%r628, %r573, 576;
	setp.ge.s32 	%p100, %r628, %r232;
	@%p100 bra 	$L__BB4_134;
	st.global.u32 	[%rd12+2304], %r228;
$L__BB4_134:
	setp.ge.s32 	%p101, %r131, %r232;
	@%p101 bra 	$L__BB4_136;
	st.global.u32 	[%rd12+2432], %r229;
$L__BB4_136:
	add.s32 	%r634, %r573, 640;
	setp.ge.s32 	%p102, %r634, %r232;
	@%p102 bra 	$L__BB4_138;
	st.global.u32 	[%rd12+2560], %r230;
$L__BB4_138:
	add.s32 	%r640, %r573, 672;
	setp.ge.s32 	%p103, %r640, %r232;
	@%p103 bra 	$L__BB4_140;
	st.global.u32 	[%rd12+2688], %r231;
$L__BB4_140:
	ret;

}
	// .globl	_ZN3cub18CUB_300001_SM_10006detail4scan16DeviceScanKernelINS2_10policy_hubIiiimN4cuda3std3__44plusIvEEE10Policy1000EN6thrust24THRUST_300001_SM_1000_NS10device_ptrIiEESF_NS0_13ScanTileStateIiLb1EEES9_NS0_8NullTypeEmiLb0ESI_EEvT0_T1_T2_iT3_T4_T5_
.visible .entry _ZN3cub18CUB_300001_SM_10006detail4scan16DeviceScanKernelINS2_10policy_hubIiiimN4cuda3std3__44plusIvEEE10Policy1000EN6thrust24THRUST_300001_SM_1000_NS10device_ptrIiEESF_NS0_13ScanTileStateIiLb1EEES9_NS0_8NullTypeEmiLb0ESI_EEvT0_T1_T2_iT3_T4_T5_(
	.param .align 8 .b8 _ZN3cub18CUB_300001_SM_10006detail4scan16DeviceScanKernelINS2_10policy_hubIiiimN4cuda3std3__44plusIvEEE10Policy1000EN6thrust24THRUST_300001_SM_1000_NS10device_ptrIiEESF_NS0_13ScanTileStateIiLb1EEES9_NS0_8NullTypeEmiLb0ESI_EEvT0_T1_T2_iT3_T4_T5__param_0[8],
	.param .align 8 .b8 _ZN3cub18CUB_300001_SM_10006detail4scan16DeviceScanKernelINS2_10policy_hubIiiimN4cuda3std3__44plusIvEEE10Policy1000EN6thrust24THRUST_300001_SM_1000_NS10device_ptrIiEESF_NS0_13ScanTileStateIiLb1EEES9_NS0_8NullTypeEmiLb0ESI_EEvT0_T1_T2_iT3_T4_T5__param_1[8],
	.param .align 8 .b8 _ZN3cub18CUB_300001_SM_10006detail4scan16DeviceScanKernelINS2_10policy_hubIiiimN4cuda3std3__44plusIvEEE10Policy1000EN6thrust24THRUST_300001_SM_1000_NS10device_ptrIiEESF_NS0_13ScanTileStateIiLb1EEES9_NS0_8NullTypeEmiLb0ESI_EEvT0_T1_T2_iT3_T4_T5__param_2[8],
	.param .u32 _ZN3cub18CUB_300001_SM_10006detail4scan16DeviceScanKernelINS2_10policy_hubIiiimN4cuda3std3__44plusIvEEE10Policy1000EN6thrust24THRUST_300001_SM_1000_NS10device_ptrIiEESF_NS0_13ScanTileStateIiLb1EEES9_NS0_8NullTypeEmiLb0ESI_EEvT0_T1_T2_iT3_T4_T5__param_3,
	.param .align 1 .b8 _ZN3cub18CUB_300001_SM_10006detail4scan16DeviceScanKernelINS2_10policy_hubIiiimN4cuda3std3__44plusIvEEE10Policy1000EN6thrust24THRUST_300001_SM_1000_NS10device_ptrIiEESF_NS0_13ScanTileStateIiLb1EEES9_NS0_8NullTypeEmiLb0ESI_EEvT0_T1_T2_iT3_T4_T5__param_4[1],
	.param .align 1 .b8 _ZN3cub18CUB_300001_SM_10006detail4scan16DeviceScanKernelINS2_10policy_hubIiiimN4cuda3std3__44plusIvEEE10Policy1000EN6thrust24THRUST_300001_SM_1000_NS10device_ptrIiEESF_NS0_13ScanTileStateIiLb1EEES9_NS0_8NullTypeEmiLb0ESI_EEvT0_T1_T2_iT3_T4_T5__param_5[1],
	.param .u64 _ZN3cub18CUB_300001_SM_10006detail4scan16DeviceScanKernelINS2_10policy_hubIiiimN4cuda3std3__44plusIvEEE10Policy1000EN6thrust24THRUST_300001_SM_1000_NS10device_ptrIiEESF_NS0_13ScanTileStateIiLb1EEES9_NS0_8NullTypeEmiLb0ESI_EEvT0_T1_T2_iT3_T4_T5__param_6
)
.maxntid 416
{
	.reg .pred 	%p<158>;
	.reg .b32 	%r<1009>;
	.reg .b64 	%rd<55>;
	// demoted variable
	.shared .align 16 .b8 _ZZN3cub18CUB_300001_SM_10006detail4scan16DeviceScanKernelINS2_10policy_hubIiiimN4cuda3std3__44plusIvEEE10Policy1000EN6thrust24THRUST_300001_SM_1000_NS10device_ptrIiEESF_NS0_13ScanTileStateIiLb1EEES9_NS0_8NullTypeEmiLb0ESI_EEvT0_T1_T2_iT3_T4_T5_E12temp_storage[31632];
	ld.param.u64 	%rd1, [_ZN3cub18CUB_300001_SM_10006detail4scan16DeviceScanKernelINS2_10policy_hubIiiimN4cuda3std3__44plusIvEEE10Policy1000EN6thrust24THRUST_300001_SM_1000_NS10device_ptrIiEESF_NS0_13ScanTileStateIiLb1EEES9_NS0_8NullTypeEmiLb0ESI_EEvT0_T1_T2_iT3_T4_T5__param_2];
	ld.param.u64 	%rd16, [_ZN3cub18CUB_300001_SM_10006detail4scan16DeviceScanKernelINS2_10policy_hubIiiimN4cuda3std3__44plusIvEEE10Policy1000EN6thrust24THRUST_300001_SM_1000_NS10device_ptrIiEESF_NS0_13ScanTileStateIiLb1EEES9_NS0_8NullTypeEmiLb0ESI_EEvT0_T1_T2_iT3_T4_T5__param_1];
	ld.param.u64 	%rd17, [_ZN3cub18CUB_300001_SM_10006detail4scan16DeviceScanKernelINS2_10policy_hubIiiimN4cuda3std3__44plusIvEEE10Policy1000EN6thrust24THRUST_300001_SM_1000_NS10device_ptrIiEESF_NS0_13ScanTileStateIiLb1EEES9_NS0_8NullTypeEmiLb0ESI_EEvT0_T1_T2_iT3_T4_T5__param_0];
	ld.param.u32 	%r200, [_ZN3cub18CUB_300001_SM_10006detail4scan16DeviceScanKernelINS2_10policy_hubIiiimN4cuda3std3__44plusIvEEE10Policy1000EN6thrust24THRUST_300001_SM_1000_NS10device_ptrIiEESF_NS0_13ScanTileStateIiLb1EEES9_NS0_8NullTypeEmiLb0ESI_EEvT0_T1_T2_iT3_T4_T5__param_3];
	ld.param.u64 	%rd18, [_ZN3cub18CUB_300001_SM_10006detail4scan16DeviceScanKernelINS2_10policy_hubIiiimN4cuda3std3__44plusIvEEE10Policy1000EN6thrust24THRUST_300001_SM_1000_NS10device_ptrIiEESF_NS0_13ScanTileStateIiLb1EEES9_NS0_8NullTypeEmiLb0ESI_EEvT0_T1_T2_iT3_T4_T5__param_6];
	cvta.to.global.u64 	%rd2, %rd17;
	cvta.to.global.u64 	%rd3, %rd16;
	mov.u32 	%r201, %ctaid.x;
	add.s32 	%r1, %r200, %r201;
	mul.wide.s32 	%rd4, %r1, 7904;
	sub.s64 	%rd5, %rd18, %rd4;
	setp.lt.u64 	%p1, %rd5, 7905;
	@%p1 bra 	$L__BB5_26;
	mov.u32 	%r2, %tid.x;
	and.b32  	%r625, %r2, 31;
	and.b32  	%r626, %r2, 992;
	mul.lo.s32 	%r627, %r626, 19;
	or.b32  	%r628, %r627, %r625;
	cvt.u64.u32 	%rd38, %r628;
	add.s64 	%rd6, %rd4, %rd38;
	shl.b64 	%rd39, %rd6, 2;
	add.s64 	%rd40, %rd2, %rd39;
	ld.global.u32 	%r629, [%rd40];
	ld.global.u32 	%r630, [%rd40+128];
	ld.global.u32 	%r631, [%rd40+256];
	ld.global.u32 	%r632, [%rd40+384];
	ld.global.u32 	%r633, [%rd40+512];
	ld.global.u32 	%r634, [%rd40+640];
	ld.global.u32 	%r635, [%rd40+768];
	ld.global.u32 	%r636, [%rd40+896];
	ld.global.u32 	%r637, [%rd40+1024];
	ld.global.u32 	%r638, [%rd40+1152];
	ld.global.u32 	%r639, [%rd40+1280];
	ld.global.u32 	%r640, [%rd40+1408];
	ld.global.u32 	%r641, [%rd40+1536];
	ld.global.u32 	%r642, [%rd40+1664];
	ld.global.u32 	%r643, [%rd40+1792];
	ld.global.u32 	%r644, [%rd40+1920];
	ld.global.u32 	%r645, [%rd40+2048];
	ld.global.u32 	%r646, [%rd40+2176];
	ld.global.u32 	%r647, [%rd40+2304];
	// begin inline asm
	mov.u32 %r624, %laneid;
	// end inline asm
	shr.u32 	%r4, %r2, 5;
	mad.lo.s32 	%r648, %r4, 608, %r624;
	shl.b32 	%r649, %r648, 2;
	mov.u32 	%r650, _ZZN3cub18CUB_300001_SM_10006detail4scan16DeviceScanKernelINS2_10policy_hubIiiimN4cuda3std3__44plusIvEEE10Policy1000EN6thrust24THRUST_300001_SM_1000_NS10device_ptrIiEESF_NS0_13ScanTileStateIiLb1EEES9_NS0_8NullTypeEmiLb0ESI_EEvT0_T1_T2_iT3_T4_T5_E12temp_storage;
	add.s32 	%r5, %r650, %r649;
	st.shared.u32 	[%r5], %r629;
	st.shared.u32 	[%r5+128], %r630;
	st.shared.u32 	[%r5+256], %r631;
	st.shared.u32 	[%r5+384], %r632;
	st.shared.u32 	[%r5+512], %r633;
	st.shared.u32 	[%r5+640], %r634;
	st.shared.u32 	[%r5+768], %r635;
	st.shared.u32 	[%r5+896], %r636;
	st.shared.u32 	[%r5+1024], %r637;
	st.shared.u32 	[%r5+1152], %r638;
	st.shared.u32 	[%r5+1280], %r639;
	st.shared.u32 	[%r5+1408], %r640;
	st.shared.u32 	[%r5+1536], %r641;
	st.shared.u32 	[%r5+1664], %r642;
	st.shared.u32 	[%r5+1792], %r643;
	st.shared.u32 	[%r5+1920], %r644;
	st.shared.u32 	[%r5+2048], %r645;
	st.shared.u32 	[%r5+2176], %r646;
	st.shared.u32 	[%r5+2304], %r647;
	bar.warp.sync 	-1;
	mad.lo.s32 	%r6, %r624, 72, %r5;
	ld.shared.u32 	%r7, [%r6];
	ld.shared.u32 	%r8, [%r6+4];
	ld.shared.u32 	%r9, [%r6+8];
	ld.shared.u32 	%r10, [%r6+12];
	ld.shared.u32 	%r11, [%r6+16];
	ld.shared.u32 	%r12, [%r6+20];
	ld.shared.u32 	%r13, [%r6+24];
	ld.shared.u32 	%r14, [%r6+28];
	ld.shared.u32 	%r15, [%r6+32];
	ld.shared.u32 	%r16, [%r6+36];
	ld.shared.u32 	%r17, [%r6+40];
	ld.shared.u32 	%r18, [%r6+44];
	ld.shared.u32 	%r19, [%r6+48];
	ld.shared.u32 	%r20, [%r6+52];
	ld.shared.u32 	%r21, [%r6+56];
	ld.shared.u32 	%r22, [%r6+60];
	ld.shared.u32 	%r23, [%r6+64];
	ld.shared.u32 	%r24, [%r6+68];
	ld.shared.u32 	%r25, [%r6+72];
	bar.sync 	0;
	setp.ne.s32 	%p100, %r1, 0;
	@%p100 bra 	$L__BB5_6;
	add.s32 	%r868, %r8, %r7;
	add.s32 	%r869, %r9, %r868;
	add.s32 	%r870, %r10, %r869;
	add.s32 	%r871, %r11, %r870;
	add.s32 	%r872, %r12, %r871;
	add.s32 	%r873, %r13, %r872;
	add.s32 	%r874, %r14, %r873;
	add.s32 	%r875, %r15, %r874;
	add.s32 	%r876, %r16, %r875;
	add.s32 	%r877, %r17, %r876;
	add.s32 	%r878, %r18, %r877;
	add.s32 	%r879, %r19, %r878;
	add.s32 	%r880, %r20, %r879;
	add.s32 	%r881, %r21, %r880;
	add.s32 	%r882, %r22, %r881;
	add.s32 	%r883, %r23, %r882;
	add.s32 	%r884, %r24, %r883;
	add.s32 	%r842, %r25, %r884;
	mov.b32 	%r840, 1;
	mov.b32 	%r865, 0;
	mov.b32 	%r867, -1;
	// begin inline asm
	{  .reg .s32 r0;  .reg .pred p;  shfl.sync.up.b32 r0|p, %r842, %r840, %r865, %r867;  @p add.s32 r0, r0, %r842;  mov.s32 %r838, r0;}
	// end inline asm
	mov.b32 	%r846, 2;
	// begin inline asm
	{  .reg .s32 r0;  .reg .pred p;  shfl.sync.up.b32 r0|p, %r838, %r846, %r865, %r867;  @p add.s32 r0, r0, %r838;  mov.s32 %r844, r0;}
	// end inline asm
	mov.b32 	%r852, 4;
	// begin inline asm
	{  .reg .s32 r0;  .reg .pred p;  shfl.sync.up.b32 r0|p, %r844, %r852, %r865, %r867;  @p add.s32 r0, r0, %r844;  mov.s32 %r850, r0;}
	// end inline asm
	mov.b32 	%r858, 8;
	// begin inline asm
	{  .reg .s32 r0;  .reg .pred p;  shfl.sync.up.b32 r0|p, %r850, %r858, %r865, %r867;  @p add.s32 r0, r0, %r850;  mov.s32 %r856, r0;}
	// end inline asm
	mov.b32 	%r864, 16;
	// begin inline asm
	{  .reg .s32 r0;  .reg .pred p;  shfl.sync.up.b32 r0|p, %r856, %r864, %r865, %r867;  @p add.s32 r0, r0, %r856;  mov.s32 %r862, r0;}
	// end inline asm
	setp.ne.s32 	%p143, %r624, 31;
	@%p143 bra 	$L__BB5_4;
	shl.b32 	%r885, %r4, 2;
	mov.u32 	%r886, _ZZN3cub18CUB_300001_SM_10006detail4scan16DeviceScanKernelINS2_10policy_hubIiiimN4cuda3std3__44plusIvEEE10Policy1000EN6thrust24THRUST_300001_SM_1000_NS10device_ptrIiEESF_NS0_13ScanTileStateIiLb1EEES9_NS0_8NullTypeEmiLb0ESI_EEvT0_T1_T2_iT3_T4_T5_E12temp_storage;
	add.s32 	%r887, %r886, %r885;
	st.shared.u32 	[%r887+16], %r862;
$L__BB5_4:
	sub.s32 	%r888, %r862, %r842;
	bar.sync 	0;
	ld.shared.v4.u32 	{%r889, %r890, %r891, %r892}, [_ZZN3cub18CUB_300001_SM_10006detail4scan16DeviceScanKernelINS2_10policy_hubIiiimN4cuda3std3__44plusIvEEE10Policy1000EN6thrust24THRUST_300001_SM_1000_NS10device_ptrIiEESF_NS0_13ScanTileStateIiLb1EEES9_NS0_8NullTypeEmiLb0ESI_EEvT0_T1_T2_iT3_T4_T5_E12temp_storage+16];
	add.s32 	%r893, %r890, %r889;
	setp.eq.s32 	%p144, %r4, 2;
	selp.b32 	%r894, %r893, %r889, %p144;
	add.s32 	%r895, %r893, %r891;
	setp.eq.s32 	%p145, %r4, 3;
	selp.b32 	%r896, %r895, %r894, %p145;
	add.s32 	%r897, %r895, %r892;
	setp.eq.s32 	%p146, %r4, 4;
	selp.b32 	%r898, %r897, %r896, %p146;
	ld.shared.v4.u32 	{%r899, %r900, %r901, %r902}, [_ZZN3cub18CUB_300001_SM_10006detail4scan16DeviceScanKernelINS2_10policy_hubIiiimN4cuda3std3__44plusIvEEE10Policy1000EN6thrust24THRUST_300001_SM_1000_NS10device_ptrIiEESF_NS0_13ScanTileStateIiLb1EEES9_NS0_8NullTypeEmiLb0ESI_EEvT0_T1_T2_iT3_T4_T5_E12temp_storage+32];
	add.s32 	%r903, %r897, %r899;
	setp.eq.s32 	%p147, %r4, 5;
	selp.b32 	%r904, %r903, %r898, %p147;
	add.s32 	%r905, %r903, %r900;
	setp.eq.s32 	%p148, %r4, 6;
	selp.b32 	%r906, %r905, %r904, %p148;
	add.s32 	%r907, %r905, %r901;
	setp.eq.s32 	%p149, %r4, 7;
	selp.b32 	%r908, %r907, %r906, %p149;
	add.s32 	%r909, %r907, %r902;
	setp.eq.s32 	%p150, %r4, 8;
	selp.b32 	%r910, %r909, %r908, %p150;
	ld.shared.v4.u32 	{%r911, %r912, %r913, %r914}, [_ZZN3cub18CUB_300001_SM_10006detail4scan16DeviceScanKernelINS2_10policy_hubIiiimN4cuda3std3__44plusIvEEE10Policy1000EN6thrust24THRUST_300001_SM_1000_NS10device_ptrIiEESF_NS0_13ScanTileStateIiLb1EEES9_NS0_8NullTypeEmiLb0ESI_EEvT0_T1_T2_iT3_T4_T5_E12temp_storage+48];
	add.s32 	%r915, %r909, %r911;
	setp.eq.s32 	%p151, %r4, 9;
	selp.b32 	%r916, %r915, %r910, %p151;
	add.s32 	%r917, %r915, %r912;
	setp.eq.s32 	%p152, %r4, 10;
	selp.b32 	%r918, %r917, %r916, %p152;
	add.s32 	%r919, %r917, %r913;
	setp.eq.s32 	%p153, %r4, 11;
	selp.b32 	%r920, %r919, %r918, %p153;
	add.s32 	%r28, %r919, %r914;
	setp.eq.s32 	%p154, %r4, 12;
	selp.b32 	%r921, %r28, %r920, %p154;
	setp.lt.u32 	%p155, %r2, 32;
	setp.eq.s32 	%p156, %r624, 0;
	selp.b32 	%r922, 0, %r888, %p156;
	add.s32 	%r923, %r921, %r922;
	selp.b32 	%r977, %r888, %r923, %p155;
	setp.ne.s32 	%p157, %r2, 0;
	@%p157 bra 	$L__BB5_25;
	ld.shared.u32 	%r927, [_ZZN3cub18CUB_300001_SM_10006detail4scan16DeviceScanKernelINS2_10policy_hubIiiimN4cuda3std3__44plusIvEEE10Policy1000EN6thrust24THRUST_300001_SM_1000_NS10device_ptrIiEESF_NS0_13ScanTileStateIiLb1EEES9_NS0_8NullTypeEmiLb0ESI_EEvT0_T1_T2_iT3_T4_T5_E12temp_storage+64];
	add.s64 	%rd52, %rd1, 256;
	add.s32 	%r925, %r28, %r927;
	mov.b32 	%r924, 101;
	// begin inline asm
	st.relaxed.gpu.v2.u32 [%rd52], {%r924, %r925};
	// end inline asm
	mov.b32 	%r977, 0;
	bra.uni 	$L__BB5_25;
$L__BB5_6:
	add.s32 	%r681, %r8, %r7;
	add.s32 	%r682, %r9, %r681;
	add.s32 	%r683, %r10, %r682;
	add.s32 	%r684, %r11, %r683;
	add.s32 	%r685, %r12, %r684;
	add.s32 	%r686, %r13, %r685;
	add.s32 	%r687, %r14, %r686;
	add.s32 	%r688, %r15, %r687;
	add.s32 	%r689, %r16, %r688;
	add.s32 	%r690, %r17, %r689;
	add.s32 	%r691, %r18, %r690;
	add.s32 	%r692, %r19, %r691;
	add.s32 	%r693, %r20, %r692;
	add.s32 	%r694, %r21, %r693;
	add.s32 	%r695, %r22, %r694;
	add.s32 	%r696, %r23, %r695;
	add.s32 	%r697, %r24, %r696;
	add.s32 	%r655, %r25, %r697;
	mov.b32 	%r653, 1;
	mov.b32 	%r678, 0;
	mov.b32 	%r680, -1;
	// begin inline asm
	{  .reg .s32 r0;  .reg .pred p;  shfl.sync.up.b32 r0|p, %r655, %r653, %r678, %r680;  @p add.s32 r0, r0, %r655;  mov.s32 %r651, r0;}
	// end inline asm
	mov.b32 	%r659, 2;
	// begin inline asm
	{  .reg .s32 r0;  .reg .pred p;  shfl.sync.up.b32 r0|p, %r651, %r659, %r678, %r680;  @p add.s32 r0, r0, %r651;  mov.s32 %r657, r0;}
	// end inline asm
	mov.b32 	%r665, 4;
	// begin inline asm
	{  .reg .s32 r0;  .reg .pred p;  shfl.sync.up.b32 r0|p, %r657, %r665, %r678, %r680;  @p add.s32 r0, r0, %r657;  mov.s32 %r663, r0;}
	// end inline asm
	mov.b32 	%r671, 8;
	// begin inline asm
	{  .reg .s32 r0;  .reg .pred p;  shfl.sync.up.b32 r0|p, %r663, %r671, %r678, %r680;  @p add.s32 r0, r0, %r663;  mov.s32 %r669, r0;}
	// end inline asm
	mov.b32 	%r677, 16;
	// begin inline asm
	{  .reg .s32 r0;  .reg .pred p;  shfl.sync.up.b32 r0|p, %r669, %r677, %r678, %r680;  @p add.s32 r0, r0, %r669;  mov.s32 %r675, r0;}
	// end inline asm
	setp.ne.s32 	%p101, %r624, 31;
	@%p101 bra 	$L__BB5_8;
	shl.b32 	%r698, %r4, 2;
	mov.u32 	%r699, _ZZN3cub18CUB_300001_SM_10006detail4scan16DeviceScanKernelINS2_10policy_hubIiiimN4cuda3std3__44plusIvEEE10Policy1000EN6thrust24THRUST_300001_SM_1000_NS10device_ptrIiEESF_NS0_13ScanTileStateIiLb1EEES9_NS0_8NullTypeEmiLb0ESI_EEvT0_T1_T2_iT3_T4_T5_E12temp_storage;
	add.s32 	%r700, %r699, %r698;
	st.shared.u32 	[%r700+16], %r675;
$L__BB5_8:
	sub.s32 	%r701, %r675, %r655;
	bar.sync 	0;
	ld.shared.v4.u32 	{%r702, %r703, %r704, %r705}, [_ZZN3cub18CUB_300001_SM_10006detail4scan16DeviceScanKernelINS2_10policy_hubIiiimN4cuda3std3__44plusIvEEE10Policy1000EN6thrust24THRUST_300001_SM_1000_NS10device_ptrIiEESF_NS0_13ScanTileStateIiLb1EEES9_NS0_8NullTypeEmiLb0ESI_EEvT0_T1_T2_iT3_T4_T5_E12temp_storage+16];
	add.s32 	%r706, %r703, %r702;
	setp.eq.s32 	%p102, %r4, 2;
	selp.b32 	%r707, %r706, %r702, %p102;
	add.s32 	%r708, %r706, %r704;
	setp.eq.s32 	%p103, %r4, 3;
	selp.b32 	%r709, %r708, %r707, %p103;
	add.s32 	%r710, %r708, %r705;
	setp.eq.s32 	%p104, %r4, 4;
	selp.b32 	%r711, %r710, %r709, %p104;
	ld.shared.v4.u32 	{%r712, %r713, %r714, %r715}, [_ZZN3cub18CUB_300001_SM_10006detail4scan16DeviceScanKernelINS2_10policy_hubIiiimN4cuda3std3__44plusIvEEE10Policy1000EN6thrust24THRUST_300001_SM_1000_NS10device_ptrIiEESF_NS0_13ScanTileStateIiLb1EEES9_NS0_8NullTypeEmiLb0ESI_EEvT0_T1_T2_iT3_T4_T5_E12temp_storage+32];
	add.s32 	%r716, %r710, %r712;
	setp.eq.s32 	%p105, %r4, 5;
	selp.b32 	%r717, %r716, %r711, %p105;
	add.s32 	%r718, %r716, %r713;
	setp.eq.s32 	%p106, %r4, 6;
	selp.b32 	%r719, %r718, %r717, %p106;
	add.s32 	%r720, %r718, %r714;
	setp.eq.s32 	%p107, %r4, 7;
	selp.b32 	%r721, %r720, %r719, %p107;
	add.s32 	%r722, %r720, %r715;
	setp.eq.s32 	%p108, %r4, 8;
	selp.b32 	%r723, %r722, %r721, %p108;
	ld.shared.v4.u32 	{%r724, %r725, %r726, %r727}, [_ZZN3cub18CUB_300001_SM_10006detail4scan16DeviceScanKernelINS2_10policy_hubIiiimN4cuda3std3__44plusIvEEE10Policy1000EN6thrust24THRUST_300001_SM_1000_NS10device_ptrIiEESF_NS0_13ScanTileStateIiLb1EEES9_NS0_8NullTypeEmiLb0ESI_EEvT0_T1_T2_iT3_T4_T5_E12temp_storage+48];
	add.s32 	%r728, %r722, %r724;
	setp.eq.s32 	%p109, %r4, 9;
	selp.b32 	%r729, %r728, %r723, %p109;
	add.s32 	%r730, %r728, %r725;
	setp.eq.s32 	%p110, %r4, 10;
	selp.b32 	%r731, %r730, %r729, %p110;
	add.s32 	%r732, %r730, %r726;
	setp.eq.s32 	%p111, %r4, 11;
	selp.b32 	%r733, %r732, %r731, %p111;
	add.s32 	%r734, %r732, %r727;
	setp.eq.s32 	%p112, %r4, 12;
	selp.b32 	%r735, %r734, %r733, %p112;
	ld.shared.u32 	%r736, [_ZZN3cub18CUB_300001_SM_10006detail4scan16DeviceScanKernelINS2_10policy_hubIiiimN4cuda3std3__44plusIvEEE10Policy1000EN6thrust24THRUST_300001_SM_1000_NS10device_ptrIiEESF_NS0_13ScanTileStateIiLb1EEES9_NS0_8NullTypeEmiLb0ESI_EEvT0_T1_T2_iT3_T4_T5_E12temp_storage+64];
	add.s32 	%r32, %r734, %r736;
	setp.gt.u32 	%p113, %r2, 31;
	setp.lt.u32 	%p114, %r2, 32;
	setp.eq.s32 	%p115, %r624, 0;
	selp.b32 	%r737, 0, %r701, %p115;
	add.s32 	%r976, %r735, %r737;
	selp.b32 	%r34, %r701, %r976, %p114;
	@%p113 bra 	$L__BB5_24;
	setp.ne.s32 	%p116, %r2, 0;
	mul.wide.s32 	%rd41, %r1, 8;
	add.s64 	%rd7, %rd1, %rd41;
	@%p116 bra 	$L__BB5_11;
	st.shared.u32 	[_ZZN3cub18CUB_300001_SM_10006detail4scan16DeviceScanKernelINS2_10policy_hubIiiimN4cuda3std3__44plusIvEEE10Policy1000EN6thrust24THRUST_300001_SM_1000_NS10device_ptrIiEESF_NS0_13ScanTileStateIiLb1EEES9_NS0_8NullTypeEmiLb0ESI_EEvT0_T1_T2_iT3_T4_T5_E12temp_storage+12], %r32;
	add.s64 	%rd42, %rd7, 256;
	mov.b32 	%r738, 100;
	// begin inline asm
	st.relaxed.gpu.v2.u32 [%rd42], {%r738, %r32};
	// end inline asm
$L__BB5_11:
	not.b32 	%r744, %r2;
	add.s32 	%r972, %r1, %r744;
	mov.b32 	%r740, 550;
	// begin inline asm
	nanosleep.u32 %r740;
	// end inline asm
	mul.wide.s32 	%rd44, %r972, 8;
	add.s64 	%rd45, %rd1, %rd44;
	add.s64 	%rd43, %rd45, 256;
	// begin inline asm
	ld.relaxed.gpu.v2.u32 {%r973, %r967}, [%rd43];
	// end inline asm
	mov.b32 	%r968, 478;
$L__BB5_12:
	setp.eq.s32 	%p117, %r973, 99;
	mov.b32 	%r745, -1;
	vote.sync.any.pred 	%p118, %p117, %r745;
	not.pred 	%p119, %p118;
	@%p119 bra 	$L__BB5_14;
	// begin inline asm
	nanosleep.u32 %r968;
	// end inline asm
	shr.u32 	%r968, %r968, 1;
	// begin inline asm
	ld.relaxed.gpu.v2.u32 {%r973, %r967}, [%rd43];
	// end inline asm
	bra.uni 	$L__BB5_12;
$L__BB5_14:
	setp.eq.s32 	%p120, %r973, 101;
	mov.b32 	%r772, -1;
	vote.sync.ballot.b32 	%r774, %p120, %r772;
	// begin inline asm
	mov.u32 %r747, %lanemask_ge;
	// end inline asm
	and.b32  	%r775, %r774, %r747;
	or.b32  	%r776, %r775, -2147483648;
	add.s32 	%r777, %r776, -1;
	not.b32 	%r778, %r776;
	and.b32  	%r779, %r778, %r777;
	popc.b32 	%r751, %r779;
	mov.b32 	%r750, 1;
	// begin inline asm
	shfl.sync.down.b32 %r748, %r967, %r750, %r751, %r772;
	// end inline asm
	setp.lt.s32 	%p122, %r624, %r751;
	selp.b32 	%r780, %r748, 0, %p122;
	add.s32 	%r754, %r780, %r967;
	mov.b32 	%r755, 2;
	// begin inline asm
	shfl.sync.down.b32 %r753, %r754, %r755, %r751, %r772;
	// end inline asm
	add.s32 	%r47, %r624, 2;
	setp.gt.s32 	%p123, %r47, %r751;
	selp.b32 	%r781, 0, %r753, %p123;
	add.s32 	%r759, %r754, %r781;
	mov.b32 	%r760, 4;
	// begin inline asm
	shfl.sync.down.b32 %r758, %r759, %r760, %r751, %r772;
	// end inline asm
	add.s32 	%r48, %r624, 4;
	setp.gt.s32 	%p124, %r48, %r751;
	selp.b32 	%r782, 0, %r758, %p124;
	add.s32 	%r764, %r759, %r782;
	mov.b32 	%r765, 8;
	// begin inline asm
	shfl.sync.down.b32 %r763, %r764, %r765, %r751, %r772;
	// end inline asm
	add.s32 	%r49, %r624, 8;
	setp.gt.s32 	%p125, %r49, %r751;
	selp.b32 	%r783, 0, %r763, %p125;
	add.s32 	%r769, %r764, %r783;
	mov.b32 	%r770, 16;
	// begin inline asm
	shfl.sync.down.b32 %r768, %r769, %r770, %r751, %r772;
	// end inline asm
	add.s32 	%r50, %r624, 16;
	setp.gt.s32 	%p126, %r50, %r751;
	selp.b32 	%r784, 0, %r768, %p126;
	add.s32 	%r971, %r769, %r784;
	add.s64 	%rd9, %rd1, 256;
	mov.b32 	%r969, 478;
$L__BB5_15:
	setp.ne.s32 	%p127, %r973, 101;
	mov.b32 	%r785, -1;
	vote.sync.all.pred 	%p128, %p127, %r785;
	not.pred 	%p129, %p128;
	@%p129 bra 	$L__BB5_20;
	shr.u32 	%r969, %r969, 1;
	mul.wide.s32 	%rd48, %r972, 8;
	add.s64 	%rd49, %rd9, %rd48;
	add.s64 	%rd47, %rd49, -256;
	// begin inline asm
	ld.relaxed.gpu.v2.u32 {%r973, %r974}, [%rd47];
	// end inline asm
	mov.u32 	%r975, %r969;
$L__BB5_17:
	setp.eq.s32 	%p133, %r973, 99;
	mov.b32 	%r793, -1;
	vote.sync.any.pred 	%p134, %p133, %r793;
	not.pred 	%p135, %p134;
	@%p135 bra 	$L__BB5_19;
	// begin inline asm
	nanosleep.u32 %r975;
	// end inline asm
	shr.u32 	%r975, %r975, 1;
	// begin inline asm
	ld.relaxed.gpu.v2.u32 {%r973, %r974}, [%rd47];
	// end inline asm
	bra.uni 	$L__BB5_17;
$L__BB5_19:
	setp.eq.s32 	%p136, %r973, 101;
	mov.b32 	%r819, -1;
	vote.sync.ballot.b32 	%r820, %p136, %r819;
	and.b32  	%r821, %r820, %r747;
	or.b32  	%r822, %r821, -2147483648;
	add.s32 	%r823, %r822, -1;
	not.b32 	%r824, %r822;
	and.b32  	%r825, %r824, %r823;
	popc.b32 	%r798, %r825;
	mov.b32 	%r797, 1;
	// begin inline asm
	shfl.sync.down.b32 %r795, %r974, %r797, %r798, %r819;
	// end inline asm
	setp.lt.s32 	%p138, %r624, %r798;
	selp.b32 	%r826, %r795, 0, %p138;
	add.s32 	%r801, %r826, %r974;
	mov.b32 	%r802, 2;
	// begin inline asm
	shfl.sync.down.b32 %r800, %r801, %r802, %r798, %r819;
	// end inline asm
	setp.gt.s32 	%p139, %r47, %r798;
	selp.b32 	%r827, 0, %r800, %p139;
	add.s32 	%r806, %r801, %r827;
	mov.b32 	%r807, 4;
	// begin inline asm
	shfl.sync.down.b32 %r805, %r806, %r807, %r798, %r819;
	// end inline asm
	setp.gt.s32 	%p140, %r48, %r798;
	selp.b32 	%r828, 0, %r805, %p140;
	add.s32 	%r811, %r806, %r828;
	mov.b32 	%r812, 8;
	// begin inline asm
	shfl.sync.down.b32 %r810, %r811, %r812, %r798, %r819;
	// end inline asm
	setp.gt.s32 	%p141, %r49, %r798;
	selp.b32 	%r829, 0, %r810, %p141;
	add.s32 	%r816, %r811, %r829;
	mov.b32 	%r817, 16;
	// begin inline asm
	shfl.sync.down.b32 %r815, %r816, %r817, %r798, %r819;
	// end inline asm
	setp.gt.s32 	%p142, %r50, %r798;
	selp.b32 	%r830, 0, %r815, %p142;
	add.s32 	%r831, %r830, %r971;
	add.s32 	%r971, %r831, %r816;
	add.s32 	%r972, %r972, -32;
	bra.uni 	$L__BB5_15;
$L__BB5_20:
	@%p116 bra 	$L__BB5_22;
	add.s32 	%r788, %r971, %r32;
	add.s64 	%rd46, %rd7, 256;
	mov.b32 	%r787, 101;
	// begin inline asm
	st.relaxed.gpu.v2.u32 [%rd46], {%r787, %r788};
	// end inline asm
	st.shared.u32 	[_ZZN3cub18CUB_300001_SM_10006detail4scan16DeviceScanKernelINS2_10policy_hubIiiimN4cuda3std3__44plusIvEEE10Policy1000EN6thrust24THRUST_300001_SM_1000_NS10device_ptrIiEESF_NS0_13ScanTileStateIiLb1EEES9_NS0_8NullTypeEmiLb0ESI_EEvT0_T1_T2_iT3_T4_T5_E12temp_storage+4], %r971;
	st.shared.u32 	[_ZZN3cub18CUB_300001_SM_10006detail4scan16DeviceScanKernelINS2_10policy_hubIiiimN4cuda3std3__44plusIvEEE10Policy1000EN6thrust24THRUST_300001_SM_1000_NS10device_ptrIiEESF_NS0_13ScanTileStateIiLb1EEES9_NS0_8NullTypeEmiLb0ESI_EEvT0_T1_T2_iT3_T4_T5_E12temp_storage+8], %r788;
$L__BB5_22:
	setp.ne.s32 	%p131, %r624, 0;
	mov.u32 	%r976, %r34;
	@%p131 bra 	$L__BB5_24;
	st.shared.u32 	[_ZZN3cub18CUB_300001_SM_10006detail4scan16DeviceScanKernelINS2_10policy_hubIiiimN4cuda3std3__44plusIvEEE10Policy1000EN6thrust24THRUST_300001_SM_1000_NS10device_ptrIiEESF_NS0_13ScanTileStateIiLb1EEES9_NS0_8NullTypeEmiLb0ESI_EEvT0_T1_T2_iT3_T4_T5_E12temp_storage+84], %r971;
	mov.u32 	%r976, %r971;
$L__BB5_24:
	bar.sync 	0;
	setp.eq.s32 	%p132, %r2, 0;
	ld.shared.u32 	%r789, [_ZZN3cub18CUB_300001_SM_10006detail4scan16DeviceScanKernelINS2_10policy_hubIiiimN4cuda3std3__44plusIvEEE10Policy1000EN6thrust24THRUST_300001_SM_1000_NS10device_ptrIiEESF_NS0_13ScanTileStateIiLb1EEES9_NS0_8NullTypeEmiLb0ESI_EEvT0_T1_T2_iT3_T4_T5_E12temp_storage+84];
	selp.b32 	%r790, 0, %r789, %p132;
	add.s32 	%r977, %r790, %r976;
$L__BB5_25:
	add.s32 	%r928, %r977, %r7;
	add.s32 	%r929, %r8, %r928;
	add.s32 	%r930, %r9, %r929;
	add.s32 	%r931, %r10, %r930;
	add.s32 	%r932, %r11, %r931;
	add.s32 	%r933, %r12, %r932;
	add.s32 	%r934, %r13, %r933;
	add.s32 	%r935, %r14, %r934;
	add.s32 	%r936, %r15, %r935;
	add.s32 	%r937, %r16, %r936;
	add.s32 	%r938, %r17, %r937;
	add.s32 	%r939, %r18, %r938;
	add.s32 	%r940, %r19, %r939;
	add.s32 	%r941, %r20, %r940;
	add.s32 	%r942, %r21, %r941;
	add.s32 	%r943, %r22, %r942;
	add.s32 	%r944, %r23, %r943;
	add.s32 	%r945, %r24, %r944;
	add.s32 	%r946, %r25, %r945;
	bar.sync 	0;
	st.shared.u32 	[%r6], %r928;
	st.shared.u32 	[%r6+4], %r929;
	st.shared.u32 	[%r6+8], %r930;
	st.shared.u32 	[%r6+12], %r931;
	st.shared.u32 	[%r6+16], %r932;
	st.shared.u32 	[%r6+20], %r933;
	st.shared.u32 	[%r6+24], %r934;
	st.shared.u32 	[%r6+28], %r935;
	st.shared.u32 	[%r6+32], %r936;
	st.shared.u32 	[%r6+36], %r937;
	st.shared.u32 	[%r6+40], %r938;
	st.shared.u32 	[%r6+44], %r939;
	st.shared.u32 	[%r6+48], %r940;
	st.shared.u32 	[%r6+52], %r941;
	st.shared.u32 	[%r6+56], %r942;
	st.shared.u32 	[%r6+60], %r943;
	st.shared.u32 	[%r6+64], %r944;
	st.shared.u32 	[%r6+68], %r945;
	st.shared.u32 	[%r6+72], %r946;
	bar.warp.sync 	-1;
	ld.shared.u32 	%r947, [%r5];
	ld.shared.u32 	%r948, [%r5+128];
	ld.shared.u32 	%r949, [%r5+256];
	ld.shared.u32 	%r950, [%r5+384];
	ld.shared.u32 	%r951, [%r5+512];
	ld.shared.u32 	%r952, [%r5+640];
	ld.shared.u32 	%r953, [%r5+768];
	ld.shared.u32 	%r954, [%r5+896];
	ld.shared.u32 	%r955, [%r5+1024];
	ld.shared.u32 	%r956, [%r5+1152];
	ld.shared.u32 	%r957, [%r5+1280];
	ld.shared.u32 	%r958, [%r5+1408];
	ld.shared.u32 	%r959, [%r5+1536];
	ld.shared.u32 	%r960, [%r5+1664];
	ld.shared.u32 	%r961, [%r5+1792];
	ld.shared.u32 	%r962, [%r5+1920];
	ld.shared.u32 	%r963, [%r5+2048];
	ld.shared.u32 	%r964, [%r5+2176];
	ld.shared.u32 	%r965, [%r5+2304];
	add.s64 	%rd54, %rd3, %rd39;
	st.global.u32 	[%rd54], %r947;
	st.global.u32 	[%rd54+128], %r948;
	st.global.u32 	[%rd54+256], %r949;
	st.global.u32 	[%rd54+384], %r950;
	st.global.u32 	[%rd54+512], %r951;
	st.global.u32 	[%rd54+640], %r952;
	st.global.u32 	[%rd54+768], %r953;
	st.global.u32 	[%rd54+896], %r954;
	st.global.u32 	[%rd54+1024], %r955;
	st.global.u32 	[%rd54+1152], %r956;
	st.global.u32 	[%rd54+1280], %r957;
	st.global.u32 	[%rd54+1408], %r958;
	st.global.u32 	[%rd54+1536], %r959;
	st.global.u32 	[%rd54+1664], %r960;
	st.global.u32 	[%rd54+1792], %r961;
	st.global.u32 	[%rd54+1920], %r962;
	st.global.u32 	[%rd54+2048], %r963;
	st.global.u32 	[%rd54+2176], %r964;
	st.global.u32 	[%rd54+2304], %r965;
	bra.uni 	$L__BB5_128;
$L__BB5_26:
	setp.eq.s64 	%p2, %rd5, 0;
	@%p2 bra 	$L__BB5_128;
	cvt.u32.u64 	%r72, %rd5;
	shl.b64 	%rd19, %rd4, 2;
	add.s64 	%rd20, %rd2, %rd19;
	mov.u32 	%r73, %tid.x;
	ld.global.u32 	%r996, [%rd20];
	and.b32  	%r202, %r73, 31;
	and.b32  	%r203, %r73, 992;
	mul.lo.s32 	%r204, %r203, 19;
	or.b32  	%r75, %r204, %r202;
	setp.ge.u32 	%p3, %r75, %r72;
	shl.b32 	%r205, %r75, 2;
	cvt.u64.u32 	%rd21, %r205;
	add.s64 	%rd11, %rd20, %rd21;
	mov.u32 	%r978, %r996;
	@%p3 bra 	$L__BB5_29;
	ld.global.u32 	%r978, [%rd11];
$L__BB5_29:
	add.s32 	%r206, %r75, 32;
	setp.ge.u32 	%p4, %r206, %r72;
	mov.u32 	%r979, %r996;
	@%p4 bra 	$L__BB5_31;
	ld.global.u32 	%r979, [%rd11+128];
$L__BB5_31:
	add.s32 	%r207, %r75, 64;
	setp.ge.u32 	%p5, %r207, %r72;
	mov.u32 	%r980, %r996;
	@%p5 bra 	$L__BB5_33;
	ld.global.u32 	%r980, [%rd11+256];
$L__BB5_33:
	add.s32 	%r208, %r75, 96;
	setp.ge.u32 	%p6, %r208, %r72;
	mov.u32 	%r981, %r996;
	@%p6 bra 	$L__BB5_35;
	ld.global.u32 	%r981, [%rd11+384];
$L__BB5_35:
	add.s32 	%r209, %r75, 128;
	setp.ge.u32 	%p7, %r209, %r72;
	mov.u32 	%r982, %r996;
	@%p7 bra 	$L__BB5_37;
	ld.global.u32 	%r982, [%rd11+512];
$L__BB5_37:
	add.s32 	%r210, %r75, 160;
	setp.ge.u32 	%p8, %r210, %r72;
	mov.u32 	%r983, %r996;
	@%p8 bra 	$L__BB5_39;
	ld.global.u32 	%r983, [%rd11+640];
$L__BB5_39:
	add.s32 	%r211, %r75, 192;
	setp.ge.u32 	%p9, %r211, %r72;
	mov.u32 	%r984, %r996;
	@%p9 bra 	$L__BB5_41;
	ld.global.u32 	%r984, [%rd11+768];
$L__BB5_41:
	add.s32 	%r212, %r75, 224;
	setp.ge.u32 	%p10, %r212, %r72;
	mov.u32 	%r985, %r996;
	@%p10 bra 	$L__BB5_43;
	ld.global.u32 	%r985, [%rd11+896];
$L__BB5_43:
	add.s32 	%r92, %r75, 256;
	setp.ge.u32 	%p11, %r92, %r72;
	mov.u32 	%r986, %r996;
	@%p11 bra 	$L__BB5_45;
	ld.global.u32 	%r986, [%rd11+1024];
$L__BB5_45:
	add.s32 	%r213, %r75, 288;
	setp.ge.u32 	%p12, %r213, %r72;
	mov.u32 	%r987, %r996;
	@%p12 bra 	$L__BB5_47;
	ld.global.u32 	%r987, [%rd11+1152];
$L__BB5_47:
	add.s32 	%r214, %r75, 320;
	setp.ge.u32 	%p13, %r214, %r72;
	mov.u32 	%r988, %r996;
	@%p13 bra 	$L__BB5_49;
	ld.global.u32 	%r988, [%rd11+1280];
$L__BB5_49:
	add.s32 	%r215, %r75, 352;
	setp.ge.u32 	%p14, %r215, %r72;
	mov.u32 	%r989, %r996;
	@%p14 bra 	$L__BB5_51;
	ld.global.u32 	%r989, [%rd11+1408];
$L__BB5_51:
	add.s32 	%r216, %r75, 384;
	setp.ge.u32 	%p15, %r216, %r72;
	mov.u32 	%r990, %r996;
	@%p15 bra 	$L__BB5_53;
	ld.global.u32 	%r990, [%rd11+1536];
$L__BB5_53:
	add.s32 	%r217, %r75, 416;
	setp.ge.u32 	%p16, %r217, %r72;
	mov.u32 	%r991, %r996;
	@%p16 bra 	$L__BB5_55;
	ld.global.u32 	%r991, [%rd11+1664];
$L__BB5_55:
	add.s32 	%r218, %r75, 448;
	setp.ge.u32 	%p17, %r218, %r72;
	mov.u32 	%r992, %r996;
	@%p17 bra 	$L__BB5_57;
	ld.global.u32 	%r992, [%rd11+1792];
$L__BB5_57:
	add.s32 	%r219, %r75, 480;
	setp.ge.u32 	%p18, %r219, %r72;
	mov.u32 	%r993, %r996;
	@%p18 bra 	$L__BB5_59;
	ld.global.u32 	%r993, [%rd11+1920];
$L__BB5_59:
	add.s32 	%r220, %r75, 512;
	setp.ge.u32 	%p19, %r220, %r72;
	mov.u32 	%r994, %r996;
	@%p19 bra 	$L__BB5_61;
	ld.global.u32 	%r994, [%rd11+2048];
$L__BB5_61:
	add.s32 	%r221, %r75, 544;
	setp.ge.u32 	%p20, %r221, %r72;
	mov.u32 	%r995, %r996;
	@%p20 bra 	$L__BB5_63;
	ld.global.u32 	%r995, [%rd11+2176];
$L__BB5_63:
	add.s32 	%r113, %r75, 576;
	setp.ge.u32 	%p21, %r113, %r72;
	@%p21 bra 	$L__BB5_65;
	ld.global.u32 	%r996, [%rd11+2304];
$L__BB5_65:
	// begin inline asm
	mov.u32 %r222, %laneid;
	// end inline asm
	shr.u32 	%r117, %r73, 5;
	mad.lo.s32 	%r223, %r117, 608, %r222;
	shl.b32 	%r224, %r223, 2;
	mov.u32 	%r225, _ZZN3cub18CUB_300001_SM_10006detail4scan16DeviceScanKernelINS2_10policy_hubIiiimN4cuda3std3__44plusIvEEE10Policy1000EN6thrust24THRUST_300001_SM_1000_NS10device_ptrIiEESF_NS0_13ScanTileStateIiLb1EEES9_NS0_8NullTypeEmiLb0ESI_EEvT0_T1_T2_iT3_T4_T5_E12temp_storage;
	add.s32 	%r118, %r225, %r224;
	st.shared.u32 	[%r118], %r978;
	st.shared.u32 	[%r118+128], %r979;
	st.shared.u32 	[%r118+256], %r980;
	st.shared.u32 	[%r118+384], %r981;
	st.shared.u32 	[%r118+512], %r982;
	st.shared.u32 	[%r118+640], %r983;
	st.shared.u32 	[%r118+768], %r984;
	st.shared.u32 	[%r118+896], %r985;
	st.shared.u32 	[%r118+1024], %r986;
	st.shared.u32 	[%r118+1152], %r987;
	st.shared.u32 	[%r118+1280], %r988;
	st.shared.u32 	[%r118+1408], %r989;
	st.shared.u32 	[%r118+1536], %r990;
	st.shared.u32 	[%r118+1664], %r991;
	st.shared.u32 	[%r118+1792], %r992;
	st.shared.u32 	[%r118+1920], %r993;
	st.shared.u32 	[%r118+2048], %r994;
	st.shared.u32 	[%r118+2176], %r995;
	st.shared.u32 	[%r118+2304], %r996;
	bar.warp.sync 	-1;
	mad.lo.s32 	%r119, %r222, 72, %r118;
	ld.shared.u32 	%r120, [%r119];
	ld.shared.u32 	%r121, [%r119+4];
	ld.shared.u32 	%r122, [%r119+8];
	ld.shared.u32 	%r123, [%r119+12];
	ld.shared.u32 	%r124, [%r119+16];
	ld.shared.u32 	%r125, [%r119+20];
	ld.shared.u32 	%r126, [%r119+24];
	ld.shared.u32 	%r127, [%r119+28];
	ld.shared.u32 	%r128, [%r119+32];
	ld.shared.u32 	%r129, [%r119+36];
	ld.shared.u32 	%r130, [%r119+40];
	ld.shared.u32 	%r131, [%r119+44];
	ld.shared.u32 	%r132, [%r119+48];
	ld.shared.u32 	%r133, [%r119+52];
	ld.shared.u32 	%r134, [%r119+56];
	ld.shared.u32 	%r135, [%r119+60];
	ld.shared.u32 	%r136, [%r119+64];
	ld.shared.u32 	%r137, [%r119+68];
	ld.shared.u32 	%r138, [%r119+72];
	bar.sync 	0;
	setp.ne.s32 	%p22, %r1, 0;
	@%p22 bra 	$L__BB5_69;
	add.s32 	%r451, %r121, %r120;
	add.s32 	%r452, %r122, %r451;
	add.s32 	%r453, %r123, %r452;
	add.s32 	%r454, %r124, %r453;
	add.s32 	%r455, %r125, %r454;
	add.s32 	%r456, %r126, %r455;
	add.s32 	%r457, %r127, %r456;
	add.s32 	%r458, %r128, %r457;
	add.s32 	%r459, %r129, %r458;
	add.s32 	%r460, %r130, %r459;
	add.s32 	%r461, %r131, %r460;
	add.s32 	%r462, %r132, %r461;
	add.s32 	%r463, %r133, %r462;
	add.s32 	%r464, %r134, %r463;
	add.s32 	%r465, %r135, %r464;
	add.s32 	%r466, %r136, %r465;
	add.s32 	%r467, %r137, %r466;
	add.s32 	%r425, %r138, %r467;
	mov.b32 	%r423, 1;
	mov.b32 	%r448, 0;
	mov.b32 	%r450, -1;
	// begin inline asm
	{  .reg .s32 r0;  .reg .pred p;  shfl.sync.up.b32 r0|p, %r425, %r423, %r448, %r450;  @p add.s32 r0, r0, %r425;  mov.s32 %r421, r0;}
	// end inline asm
	mov.b32 	%r429, 2;
	// begin inline asm
	{  .reg .s32 r0;  .reg .pred p;  shfl.sync.up.b32 r0|p, %r421, %r429, %r448, %r450;  @p add.s32 r0, r0, %r421;  mov.s32 %r427, r0;}
	// end inline asm
	mov.b32 	%r435, 4;
	// begin inline asm
	{  .reg .s32 r0;  .reg .pred p;  shfl.sync.up.b32 r0|p, %r427, %r435, %r448, %r450;  @p add.s32 r0, r0, %r427;  mov.s32 %r433, r0;}
	// end inline asm
	mov.b32 	%r441, 8;
	// begin inline asm
	{  .reg .s32 r0;  .reg .pred p;  shfl.sync.up.b32 r0|p, %r433, %r441, %r448, %r450;  @p add.s32 r0, r0, %r433;  mov.s32 %r439, r0;}
	// end inline asm
	mov.b32 	%r447, 16;
	// begin inline asm
	{  .reg .s32 r0;  .reg .pred p;  shfl.sync.up.b32 r0|p, %r439, %r447, %r448, %r450;  @p add.s32 r0, r0, %r439;  mov.s32 %r445, r0;}
	// end inline asm
	setp.ne.s32 	%p65, %r222, 31;
	@%p65 bra 	$L__BB5_68;
	shl.b32 	%r468, %r117, 2;
	mov.u32 	%r469, _ZZN3cub18CUB_300001_SM_10006detail4scan16DeviceScanKernelINS2_10policy_hubIiiimN4cuda3std3__44plusIvEEE10Policy1000EN6thrust24THRUST_300001_SM_1000_NS10device_ptrIiEESF_NS0_13ScanTileStateIiLb1EEES9_NS0_8NullTypeEmiLb0ESI_EEvT0_T1_T2_iT3_T4_T5_E12temp_storage;
	add.s32 	%r470, %r469, %r468;
	st.shared.u32 	[%r470+16], %r445;
$L__BB5_68:
	sub.s32 	%r471, %r445, %r425;
	bar.sync 	0;
	ld.shared.v4.u32 	{%r472, %r473, %r474, %r475}, [_ZZN3cub18CUB_300001_SM_10006detail4scan16DeviceScanKernelINS2_10policy_hubIiiimN4cuda3std3__44plusIvEEE10Policy1000EN6thrust24THRUST_300001_SM_1000_NS10device_ptrIiEESF_NS0_13ScanTileStateIiLb1EEES9_NS0_8NullTypeEmiLb0ESI_EEvT0_T1_T2_iT3_T4_T5_E12temp_storage+16];
	add.s32 	%r476, %r473, %r472;
	setp.eq.s32 	%p66, %r117, 2;
	selp.b32 	%r477, %r476, %r472, %p66;
	add.s32 	%r478, %r476, %r474;
	setp.eq.s32 	%p67, %r117, 3;
	selp.b32 	%r479, %r478, %r477, %p67;
	add.s32 	%r480, %r478, %r475;
	setp.eq.s32 	%p68, %r117, 4;
	selp.b32 	%r481, %r480, %r479, %p68;
	ld.shared.v4.u32 	{%r482, %r483, %r484, %r485}, [_ZZN3cub18CUB_300001_SM_10006detail4scan16DeviceScanKernelINS2_10policy_hubIiiimN4cuda3std3__44plusIvEEE10Policy1000EN6thrust24THRUST_300001_SM_1000_NS10device_ptrIiEESF_NS0_13ScanTileStateIiLb1EEES9_NS0_8NullTypeEmiLb0ESI_EEvT0_T1_T2_iT3_T4_T5_E12temp_storage+32];
	add.s32 	%r486, %r480, %r482;
	setp.eq.s32 	%p69, %r117, 5;
	selp.b32 	%r487, %r486, %r481, %p69;
	add.s32 	%r488, %r486, %r483;
	setp.eq.s32 	%p70, %r117, 6;
	selp.b32 	%r489, %r488, %r487, %p70;
	add.s32 	%r490, %r488, %r484;
	setp.eq.s32 	%p71, %r117, 7;
	selp.b32 	%r491, %r490, %r489, %p71;
	add.s32 	%r492, %r490, %r485;
	setp.eq.s32 	%p72, %r117, 8;
	selp.b32 	%r493, %r492, %r491, %p72;
	ld.shared.v4.u32 	{%r494, %r495, %r496, %r497}, [_ZZN3cub18CUB_300001_SM_10006detail4scan16DeviceScanKernelINS2_10policy_hubIiiimN4cuda3std3__44plusIvEEE10Policy1000EN6thrust24THRUST_300001_SM_1000_NS10device_ptrIiEESF_NS0_13ScanTileStateIiLb1EEES9_NS0_8NullTypeEmiLb0ESI_EEvT0_T1_T2_iT3_T4_T5_E12temp_storage+48];
	add.s32 	%r498, %r492, %r494;
	setp.eq.s32 	%p73, %r117, 9;
	selp.b32 	%r499, %r498, %r493, %p73;
	add.s32 	%r500, %r498, %r495;
	setp.eq.s32 	%p74, %r117, 10;
	selp.b32 	%r501, %r500, %r499, %p74;
	add.s32 	%r502, %r500, %r496;
	setp.eq.s32 	%p75, %r117, 11;
	selp.b32 	%r503, %r502, %r501, %p75;
	add.s32 	%r504, %r502, %r497;
	setp.eq.s32 	%p76, %r117, 12;
	selp.b32 	%r505, %r504, %r503, %p76;
	setp.lt.u32 	%p77, %r73, 32;
	setp.eq.s32 	%p78, %r222, 0;
	selp.b32 	%r506, 0, %r471, %p78;
	add.s32 	%r507, %r505, %r506;
	selp.b32 	%r508, %r471, %r507, %p77;
	setp.eq.s32 	%p79, %r73, 0;
	selp.b32 	%r1008, 0, %r508, %p79;
	bra.uni 	$L__BB5_88;
$L__BB5_69:
	add.s32 	%r256, %r121, %r120;
	add.s32 	%r257, %r122, %r256;
	add.s32 	%r258, %r123, %r257;
	add.s32 	%r259, %r124, %r258;
	add.s32 	%r260, %r125, %r259;
	add.s32 	%r261, %r126, %r260;
	add.s32 	%r262, %r127, %r261;
	add.s32 	%r263, %r128, %r262;
	add.s32 	%r264, %r129, %r263;
	add.s32 	%r265, %r130, %r264;
	add.s32 	%r266, %r131, %r265;
	add.s32 	%r267, %r132, %r266;
	add.s32 	%r268, %r133, %r267;
	add.s32 	%r269, %r134, %r268;
	add.s32 	%r270, %r135, %r269;
	add.s32 	%r271, %r136, %r270;
	add.s32 	%r272, %r137, %r271;
	add.s32 	%r230, %r138, %r272;
	mov.b32 	%r228, 1;
	mov.b32 	%r253, 0;
	mov.b32 	%r255, -1;
	// begin inline asm
	{  .reg .s32 r0;  .reg .pred p;  shfl.sync.up.b32 r0|p, %r230, %r228, %r253, %r255;  @p add.s32 r0, r0, %r230;  mov.s32 %r226, r0;}
	// end inline asm
	mov.b32 	%r234, 2;
	// begin inline asm
	{  .reg .s32 r0;  .reg .pred p;  shfl.sync.up.b32 r0|p, %r226, %r234, %r253, %r255;  @p add.s32 r0, r0, %r226;  mov.s32 %r232, r0;}
	// end inline asm
	mov.b32 	%r240, 4;
	// begin inline asm
	{  .reg .s32 r0;  .reg .pred p;  shfl.sync.up.b32 r0|p, %r232, %r240, %r253, %r255;  @p add.s32 r0, r0, %r232;  mov.s32 %r238, r0;}
	// end inline asm
	mov.b32 	%r246, 8;
	// begin inline asm
	{  .reg .s32 r0;  .reg .pred p;  shfl.sync.up.b32 r0|p, %r238, %r246, %r253, %r255;  @p add.s32 r0, r0, %r238;  mov.s32 %r244, r0;}
	// end inline asm
	mov.b32 	%r252, 16;
	// begin inline asm
	{  .reg .s32 r0;  .reg .pred p;  shfl.sync.up.b32 r0|p, %r244, %r252, %r253, %r255;  @p add.s32 r0, r0, %r244;  mov.s32 %r250, r0;}
	// end inline asm
	setp.ne.s32 	%p23, %r222, 31;
	@%p23 bra 	$L__BB5_71;
	shl.b32 	%r273, %r117, 2;
	mov.u32 	%r274, _ZZN3cub18CUB_300001_SM_10006detail4scan16DeviceScanKernelINS2_10policy_hubIiiimN4cuda3std3__44plusIvEEE10Policy1000EN6thrust24THRUST_300001_SM_1000_NS10device_ptrIiEESF_NS0_13ScanTileStateIiLb1EEES9_NS0_8NullTypeEmiLb0ESI_EEvT0_T1_T2_iT3_T4_T5_E12temp_storage;
	add.s32 	%r275, %r274, %r273;
	st.shared.u32 	[%r275+16], %r250;
$L__BB5_71:
	sub.s32 	%r276, %r250, %r230;
	bar.sync 	0;
	ld.shared.v4.u32 	{%r277, %r278, %r279, %r280}, [_ZZN3cub18CUB_300001_SM_10006detail4scan16DeviceScanKernelINS2_10policy_hubIiiimN4cuda3std3__44plusIvEEE10Policy1000EN6thrust24THRUST_300001_SM_1000_NS10device_ptrIiEESF_NS0_13ScanTileStateIiLb1EEES9_NS0_8NullTypeEmiLb0ESI_EEvT0_T1_T2_iT3_T4_T5_E12temp_storage+16];
	add.s32 	%r281, %r278, %r277;
	setp.eq.s32 	%p24, %r117, 2;
	selp.b32 	%r282, %r281, %r277, %p24;
	add.s32 	%r283, %r281, %r279;
	setp.eq.s32 	%p25, %r117, 3;
	selp.b32 	%r284, %r283, %r282, %p25;
	add.s32 	%r285, %r283, %r280;
	setp.eq.s32 	%p26, %r117, 4;
	selp.b32 	%r286, %r285, %r284, %p26;
	ld.shared.v4.u32 	{%r287, %r288, %r289, %r290}, [_ZZN3cub18CUB_300001_SM_10006detail4scan16DeviceScanKernelINS2_10policy_hubIiiimN4cuda3std3__44plusIvEEE10Policy1000EN6thrust24THRUST_300001_SM_1000_NS10device_ptrIiEESF_NS0_13ScanTileStateIiLb1EEES9_NS0_8NullTypeEmiLb0ESI_EEvT0_T1_T2_iT3_T4_T5_E12temp_storage+32];
	add.s32 	%r291, %r285, %r287;
	setp.eq.s32 	%p27, %r117, 5;
	selp.b32 	%r292, %r291, %r286, %p27;
	add.s32 	%r293, %r291, %r288;
	setp.eq.s32 	%p28, %r117, 6;
	selp.b32 	%r294, %r293, %r292, %p28;
	add.s32 	%r295, %r293, %r289;
	setp.eq.s32 	%p29, %r117, 7;
	selp.b32 	%r296, %r295, %r294, %p29;
	add.s32 	%r297, %r295, %r290;
	setp.eq.s32 	%p30, %r117, 8;
	selp.b32 	%r298, %r297, %r296, %p30;
	ld.shared.v4.u32 	{%r299, %r300, %r301, %r302}, [_ZZN3cub18CUB_300001_SM_10006detail4scan16DeviceScanKernelINS2_10policy_hubIiiimN4cuda3std3__44plusIvEEE10Policy1000EN6thrust24THRUST_300001_SM_1000_NS10device_ptrIiEESF_NS0_13ScanTileStateIiLb1EEES9_NS0_8NullTypeEmiLb0ESI_EEvT0_T1_T2_iT3_T4_T5_E12temp_storage+48];
	add.s32 	%r303, %r297, %r299;
	setp.eq.s32 	%p31, %r117, 9;
	selp.b32 	%r304, %r303, %r298, %p31;
	add.s32 	%r305, %r303, %r300;
	setp.eq.s32 	%p32, %r117, 10;
	selp.b32 	%r306, %r305, %r304, %p32;
	add.s32 	%r307, %r305, %r301;
	setp.eq.s32 	%p33, %r117, 11;
	selp.b32 	%r308, %r307, %r306, %p33;
	add.s32 	%r309, %r307, %r302;
	setp.eq.s32 	%p34, %r117, 12;
	selp.b32 	%r310, %r309, %r308, %p34;
	ld.shared.u32 	%r311, [_ZZN3cub18CUB_300001_SM_10006detail4scan16DeviceScanKernelINS2_10policy_hubIiiimN4cuda3std3__44plusIvEEE10Policy1000EN6thrust24THRUST_300001_SM_1000_NS10device_ptrIiEESF_NS0_13ScanTileStateIiLb1EEES9_NS0_8NullTypeEmiLb0ESI_EEvT0_T1_T2_iT3_T4_T5_E12temp_storage+64];
	add.s32 	%r144, %r309, %r311;
	setp.gt.u32 	%p35, %r73, 31;
	setp.lt.u32 	%p36, %r73, 32;
	setp.eq.s32 	%p37, %r222, 0;
	selp.b32 	%r312, 0, %r276, %p37;
	add.s32 	%r1007, %r310, %r312;
	selp.b32 	%r146, %r276, %r1007, %p36;
	@%p35 bra 	$L__BB5_87;
	setp.ne.s32 	%p38, %r73, 0;
	mul.wide.s32 	%rd22, %r1, 8;
	add.s64 	%rd12, %rd1, %rd22;
	@%p38 bra 	$L__BB5_74;
	st.shared.u32 	[_ZZN3cub18CUB_300001_SM_10006detail4scan16DeviceScanKernelINS2_10policy_hubIiiimN4cuda3std3__44plusIvEEE10Policy1000EN6thrust24THRUST_300001_SM_1000_NS10device_ptrIiEESF_NS0_13ScanTileStateIiLb1EEES9_NS0_8NullTypeEmiLb0ESI_EEvT0_T1_T2_iT3_T4_T5_E12temp_storage+12], %r144;
	add.s64 	%rd23, %rd12, 256;
	mov.b32 	%r313, 100;
	// begin inline asm
	st.relaxed.gpu.v2.u32 [%rd23], {%r313, %r144};
	// end inline asm
$L__BB5_74:
	not.b32 	%r319, %r73;
	add.s32 	%r1003, %r1, %r319;
	mov.b32 	%r315, 550;
	// begin inline asm
	nanosleep.u32 %r315;
	// end inline asm
	mul.wide.s32 	%rd25, %r1003, 8;
	add.s64 	%rd26, %rd1, %rd25;
	add.s64 	%rd24, %rd26, 256;
	// begin inline asm
	ld.relaxed.gpu.v2.u32 {%r1004, %r998}, [%rd24];
	// end inline asm
	mov.b32 	%r999, 478;
$L__BB5_75:
	setp.eq.s32 	%p39, %r1004, 99;
	mov.b32 	%r320, -1;
	vote.sync.any.pred 	%p40, %p39, %r320;
	not.pred 	%p41, %p40;
	@%p41 bra 	$L__BB5_77;
	// begin inline asm
	nanosleep.u32 %r999;
	// end inline asm
	shr.u32 	%r999, %r999, 1;
	// begin inline asm
	ld.relaxed.gpu.v2.u32 {%r1004, %r998}, [%rd24];
	// end inline asm
	bra.uni 	$L__BB5_75;
$L__BB5_77:
	setp.eq.s32 	%p42, %r1004, 101;
	mov.b32 	%r347, -1;
	vote.sync.ballot.b32 	%r349, %p42, %r347;
	// begin inline asm
	mov.u32 %r322, %lanemask_ge;
	// end inline asm
	and.b32  	%r350, %r349, %r322;
	or.b32  	%r351, %r350, -2147483648;
	add.s32 	%r352, %r351, -1;
	not.b32 	%r353, %r351;
	and.b32  	%r354, %r353, %r352;
	popc.b32 	%r326, %r354;
	mov.b32 	%r325, 1;
	// begin inline asm
	shfl.sync.down.b32 %r323, %r998, %r325, %r326, %r347;
	// end inline asm
	setp.lt.s32 	%p44, %r222, %r326;
	selp.b32 	%r355, %r323, 0, %p44;
	add.s32 	%r329, %r355, %r998;
	mov.b32 	%r330, 2;
	// begin inline asm
	shfl.sync.down.b32 %r328, %r329, %r330, %r326, %r347;
	// end inline asm
	add.s32 	%r356, %r222, 2;
	setp.gt.s32 	%p45, %r356, %r326;
	selp.b32 	%r357, 0, %r328, %p45;
	add.s32 	%r334, %r329, %r357;
	mov.b32 	%r335, 4;
	// begin inline asm
	shfl.sync.down.b32 %r333, %r334, %r335, %r326, %r347;
	// end inline asm
	add.s32 	%r358, %r222, 4;
	setp.gt.s32 	%p46, %r358, %r326;
	selp.b32 	%r359, 0, %r333, %p46;
	add.s32 	%r339, %r334, %r359;
	mov.b32 	%r340, 8;
	// begin inline asm
	shfl.sync.down.b32 %r338, %r339, %r340, %r326, %r347;
	// end inline asm
	add.s32 	%r360, %r222, 8;
	setp.gt.s32 	%p47, %r360, %r326;
	selp.b32 	%r361, 0, %r338, %p47;
	add.s32 	%r344, %r339, %r361;
	mov.b32 	%r345, 16;
	// begin inline asm
	shfl.sync.down.b32 %r343, %r344, %r345, %r326, %r347;
	// end inline asm
	add.s32 	%r362, %r222, 16;
	setp.gt.s32 	%p48, %r362, %r326;
	selp.b32 	%r363, 0, %r343, %p48;
	add.s32 	%r1000, %r344, %r363;
	add.s64 	%rd13, %rd1, 256;
	mov.b32 	%r1001, 478;
$L__BB5_78:
	setp.ne.s32 	%p49, %r1004, 101;
	mov.b32 	%r364, -1;
	vote.sync.all.pred 	%p50, %p49, %r364;
	not.pred 	%p51, %p50;
	@%p51 bra 	$L__BB5_83;
	shr.u32 	%r1001, %r1001, 1;
	mul.wide.s32 	%rd29, %r1003, 8;
	add.s64 	%rd30, %rd13, %rd29;
	add.s64 	%rd28, %rd30, -256;
	// begin inline asm
	ld.relaxed.gpu.v2.u32 {%r1004, %r1005}, [%rd28];
	// end inline asm
	mov.u32 	%r1006, %r1001;
$L__BB5_80:
	setp.eq.s32 	%p55, %r1004, 99;
	mov.b32 	%r372, -1;
	vote.sync.any.pred 	%p56, %p55, %r372;
	not.pred 	%p57, %p56;
	@%p57 bra 	$L__BB5_82;
	// begin inline asm
	nanosleep.u32 %r1006;
	// end inline asm
	shr.u32 	%r1006, %r1006, 1;
	// begin inline asm
	ld.relaxed.gpu.v2.u32 {%r1004, %r1005}, [%rd28];
	// end inline asm
	bra.uni 	$L__BB5_80;
$L__BB5_82:
	setp.eq.s32 	%p58, %r1004, 101;
	mov.b32 	%r398, -1;
	vote.sync.ballot.b32 	%r399, %p58, %r398;
	and.b32  	%r400, %r399, %r322;
	or.b32  	%r401, %r400, -2147483648;
	add.s32 	%r402, %r401, -1;
	not.b32 	%r403, %r401;
	and.b32  	%r404, %r403, %r402;
	popc.b32 	%r377, %r404;
	mov.b32 	%r376, 1;
	// begin inline asm
	shfl.sync.down.b32 %r374, %r1005, %r376, %r377, %r398;
	// end inline asm
	setp.lt.s32 	%p60, %r222, %r377;
	selp.b32 	%r405, %r374, 0, %p60;
	add.s32 	%r380, %r405, %r1005;
	mov.b32 	%r381, 2;
	// begin inline asm
	shfl.sync.down.b32 %r379, %r380, %r381, %r377, %r398;
	// end inline asm
	add.s32 	%r406, %r222, 2;
	setp.gt.s32 	%p61, %r406, %r377;
	selp.b32 	%r407, 0, %r379, %p61;
	add.s32 	%r385, %r380, %r407;
	mov.b32 	%r386, 4;
	// begin inline asm
	shfl.sync.down.b32 %r384, %r385, %r386, %r377, %r398;
	// end inline asm
	add.s32 	%r408, %r222, 4;
	setp.gt.s32 	%p62, %r408, %r377;
	selp.b32 	%r409, 0, %r384, %p62;
	add.s32 	%r390, %r385, %r409;
	mov.b32 	%r391, 8;
	// begin inline asm
	shfl.sync.down.b32 %r389, %r390, %r391, %r377, %r398;
	// end inline asm
	add.s32 	%r410, %r222, 8;
	setp.gt.s32 	%p63, %r410, %r377;
	selp.b32 	%r411, 0, %r389, %p63;
	add.s32 	%r395, %r390, %r411;
	mov.b32 	%r396, 16;
	// begin inline asm
	shfl.sync.down.b32 %r394, %r395, %r396, %r377, %r398;
	// end inline asm
	add.s32 	%r412, %r222, 16;
	setp.gt.s32 	%p64, %r412, %r377;
	selp.b32 	%r413, 0, %r394, %p64;
	add.s32 	%r414, %r413, %r1000;
	add.s32 	%r1000, %r414, %r395;
	add.s32 	%r1003, %r1003, -32;
	bra.uni 	$L__BB5_78;
$L__BB5_83:
	@%p38 bra 	$L__BB5_85;
	add.s32 	%r367, %r1000, %r144;
	add.s64 	%rd27, %rd12, 256;
	mov.b32 	%r366, 101;
	// begin inline asm
	st.relaxed.gpu.v2.u32 [%rd27], {%r366, %r367};
	// end inline asm
	st.shared.u32 	[_ZZN3cub18CUB_300001_SM_10006detail4scan16DeviceScanKernelINS2_10policy_hubIiiimN4cuda3std3__44plusIvEEE10Policy1000EN6thrust24THRUST_300001_SM_1000_NS10device_ptrIiEESF_NS0_13ScanTileStateIiLb1EEES9_NS0_8NullTypeEmiLb0ESI_EEvT0_T1_T2_iT3_T4_T5_E12temp_storage+4], %r1000;
	st.shared.u32 	[_ZZN3cub18CUB_300001_SM_10006detail4scan16DeviceScanKernelINS2_10policy_hubIiiimN4cuda3std3__44plusIvEEE10Policy1000EN6thrust24THRUST_300001_SM_1000_NS10device_ptrIiEESF_NS0_13ScanTileStateIiLb1EEES9_NS0_8NullTypeEmiLb0ESI_EEvT0_T1_T2_iT3_T4_T5_E12temp_storage+8], %r367;
$L__BB5_85:
	setp.ne.s32 	%p53, %r222, 0;
	mov.u32 	%r1007, %r146;
	@%p53 bra 	$L__BB5_87;
	st.shared.u32 	[_ZZN3cub18CUB_300001_SM_10006detail4scan16DeviceScanKernelINS2_10policy_hubIiiimN4cuda3std3__44plusIvEEE10Policy1000EN6thrust24THRUST_300001_SM_1000_NS10device_ptrIiEESF_NS0_13ScanTileStateIiLb1EEES9_NS0_8NullTypeEmiLb0ESI_EEvT0_T1_T2_iT3_T4_T5_E12temp_storage+84], %r1000;
	mov.u32 	%r1007, %r1000;
$L__BB5_87:
	bar.sync 	0;
	setp.eq.s32 	%p54, %r73, 0;
	ld.shared.u32 	%r368, [_ZZN3cub18CUB_300001_SM_10006detail4scan16DeviceScanKernelINS2_10policy_hubIiiimN4cuda3std3__44plusIvEEE10Policy1000EN6thrust24THRUST_300001_SM_1000_NS10device_ptrIiEESF_NS0_13ScanTileStateIiLb1EEES9_NS0_8NullTypeEmiLb0ESI_EEvT0_T1_T2_iT3_T4_T5_E12temp_storage+84];
	selp.b32 	%r369, 0, %r368, %p54;
	add.s32 	%r1008, %r369, %r1007;
$L__BB5_88:
	add.s32 	%r509, %r1008, %r120;
	add.s32 	%r510, %r121, %r509;
	add.s32 	%r511, %r122, %r510;
	add.s32 	%r512, %r123, %r511;
	add.s32 	%r513, %r124, %r512;
	add.s32 	%r514, %r125, %r513;
	add.s32 	%r515, %r126, %r514;
	add.s32 	%r516, %r127, %r515;
	add.s32 	%r517, %r128, %r516;
	add.s32 	%r518, %r129, %r517;
	add.s32 	%r519, %r130, %r518;
	add.s32 	%r520, %r131, %r519;
	add.s32 	%r521, %r132, %r520;
	add.s32 	%r522, %r133, %r521;
	add.s32 	%r523, %r134, %r522;
	add.s32 	%r524, %r135, %r523;
	add.s32 	%r525, %r136, %r524;
	add.s32 	%r526, %r137, %r525;
	add.s32 	%r527, %r138, %r526;
	bar.sync 	0;
	st.shared.u32 	[%r119], %r509;
	st.shared.u32 	[%r119+4], %r510;
	st.shared.u32 	[%r119+8], %r511;
	st.shared.u32 	[%r119+12], %r512;
	st.shared.u32 	[%r119+16], %r513;
	st.shared.u32 	[%r119+20], %r514;
	st.shared.u32 	[%r119+24], %r515;
	st.shared.u32 	[%r119+28], %r516;
	st.shared.u32 	[%r119+32], %r517;
	st.shared.u32 	[%r119+36], %r518;
	st.shared.u32 	[%r119+40], %r519;
	st.shared.u32 	[%r119+44], %r520;
	st.shared.u32 	[%r119+48], %r521;
	st.shared.u32 	[%r119+52], %r522;
	st.shared.u32 	[%r119+56], %r523;
	st.shared.u32 	[%r119+60], %r524;
	st.shared.u32 	[%r119+64], %r525;
	st.shared.u32 	[%r119+68], %r526;
	st.shared.u32 	[%r119+72], %r527;
	bar.warp.sync 	-1;
	ld.shared.u32 	%r180, [%r118];
	ld.shared.u32 	%r181, [%r118+128];
	ld.shared.u32 	%r182, [%r118+256];
	ld.shared.u32 	%r183, [%r118+384];
	ld.shared.u32 	%r184, [%r118+512];
	ld.shared.u32 	%r185, [%r118+640];
	ld.shared.u32 	%r186, [%r118+768];
	ld.shared.u32 	%r187, [%r118+896];
	ld.shared.u32 	%r188, [%r118+1024];
	ld.shared.u32 	%r189, [%r118+1152];
	ld.shared.u32 	%r190, [%r118+1280];
	ld.shared.u32 	%r191, [%r118+1408];
	ld.shared.u32 	%r192, [%r118+1536];
	ld.shared.u32 	%r193, [%r118+1664];
	ld.shared.u32 	%r194, [%r118+1792];
	ld.shared.u32 	%r195, [%r118+1920];
	ld.shared.u32 	%r196, [%r118+2048];
	ld.shared.u32 	%r197, [%r118+2176];
	ld.shared.u32 	%r198, [%r118+2304];
	setp.ne.s32 	%p80, %r73, 0;
	@%p80 bra 	$L__BB5_90;
	st.volatile.shared.u32 	[_ZZN3cub18CUB_300001_SM_10006detail4scan16DeviceScanKernelINS2_10policy_hubIiiimN4cuda3std3__44plusIvEEE10Policy1000EN6thrust24THRUST_300001_SM_1000_NS10device_ptrIiEESF_NS0_13ScanTileStateIiLb1EEES9_NS0_8NullTypeEmiLb0ESI_EEvT0_T1_T2_iT3_T4_T5_E12temp_storage+31616], %r72;
$L__BB5_90:
	bar.sync 	0;
	ld.volatile.shared.u32 	%r199, [_ZZN3cub18CUB_300001_SM_10006detail4scan16DeviceScanKernelINS2_10policy_hubIiiimN4cuda3std3__44plusIvEEE10Policy1000EN6thrust24THRUST_300001_SM_1000_NS10device_ptrIiEESF_NS0_13ScanTileStateIiLb1EEES9_NS0_8NullTypeEmiLb0ESI_EEvT0_T1_T2_iT3_T4_T5_E12temp_storage+31616];
	cvt.u64.u32 	%rd35, %r75;
	add.s64 	%rd36, %rd4, %rd35;
	setp.ge.s32 	%p81, %r75, %r199;
	shl.b64 	%rd37, %rd36, 2;
	add.s64 	%rd15, %rd3, %rd37;
	@%p81 bra 	$L__BB5_92;
	st.global.u32 	[%rd15], %r180;
$L__BB5_92:
	mov.u32 	%r528, %tid.x;
	and.b32  	%r529, %r528, 992;
	mul.lo.s32 	%r530, %r529, 19;
	and.b32  	%r531, %r528, 31;
	or.b32  	%r532, %r530, %r531;
	add.s32 	%r533, %r532, 32;
	setp.ge.s32 	%p82, %r533, %r199;
	@%p82 bra 	$L__BB5_94;
	st.global.u32 	[%rd15+128], %r181;
$L__BB5_94:
	add.s32 	%r539, %r532, 64;
	setp.ge.s32 	%p83, %r539, %r199;
	@%p83 bra 	$L__BB5_96;
	st.global.u32 	[%rd15+256], %r182;
$L__BB5_96:
	add.s32 	%r545, %r532, 96;
	setp.ge.s32 	%p84, %r545, %r199;
	@%p84 bra 	$L__BB5_98;
	st.global.u32 	[%rd15+384], %r183;
$L__BB5_98:
	add.s32 	%r551, %r532, 128;
	setp.ge.s32 	%p85, %r551, %r199;
	@%p85 bra 	$L__BB5_100;
	st.global.u32 	[%rd15+512], %r184;
$L__BB5_100:
	add.s32 	%r557, %r532, 160;
	setp.ge.s32 	%p86, %r557, %r199;
	@%p86 bra 	$L__BB5_102;
	st.global.u32 	[%rd15+640], %r185;
$L__BB5_102:
	add.s32 	%r563, %r532, 192;
	setp.ge.s32 	%p87, %r563, %r199;
	@%p87 bra 	$L__BB5_104;
	st.global.u32 	[%rd15+768], %r186;
$L__BB5_104:
	add.s32 	%r569, %r532, 224;
	setp.ge.s32 	%p88, %r569, %r199;
	@%p88 bra 	$L__BB5_106;
	st.global.u32 	[%rd15+896], %r187;
$L__BB5_106:
	setp.ge.s32 	%p89, %r92, %r199;
	@%p89 bra 	$L__BB5_108;
	st.global.u32 	[%rd15+1024], %r188;
$L__BB5_108:
	add.s32 	%r575, %r532, 288;
	setp.ge.s32 	%p90, %r575, %r199;
	@%p90 bra 	$L__BB5_110;
	st.global.u32 	[%rd15+1152], %r189;
$L__BB5_110:
	add.s32 	%r581, %r532, 320;
	setp.ge.s32 	%p91, %r581, %r199;
	@%p91 bra 	$L__BB5_112;
	st.global.u32 	[%rd15+1280], %r190;
$L__BB5_112:
	add.s32 	%r587, %r532, 352;
	setp.ge.s32 	%p92, %r587, %r199;
	@%p92 bra 	$L__BB5_114;
	st.global.u32 	[%rd15+1408], %r191;
$L__BB5_114:
	add.s32 	%r593, %r532, 384;
	setp.ge.s32 	%p93, %r593, %r199;
	@%p93 bra 	$L__BB5_116;
	st.global.u32 	[%rd15+1536], %r192;
$L__BB5_116:
	add.s32 	%r599, %r532, 416;
	setp.ge.s32 	%p94, %r599, %r199;
	@%p94 bra 	$L__BB5_118;
	st.global.u32 	[%rd15+1664], %r193;
$L__BB5_118:
	add.s32 	%r605, %r532, 448;
	setp.ge.s32 	%p95, %r605, %r199;
	@%p95 bra 	$L__BB5_120;
	st.global.u32 	[%rd15+1792], %r194;
$L__BB5_120:
	add.s32 	%r611, %r532, 480;
	setp.ge.s32 	%p96, %r611, %r199;
	@%p96 bra 	$L__BB5_122;
	st.global.u32 	[%rd15+1920], %r195;
$L__BB5_122:
	add.s32 	%r617, %r532, 512;
	setp.ge.s32 	%p97, %r617, %r199;
	@%p97 bra 	$L__BB5_124;
	st.global.u32 	[%rd15+2048], %r196;
$L__BB5_124:
	add.s32 	%r623, %r532, 544;
	setp.ge.s32 	%p98, %r623, %r199;
	@%p98 bra 	$L__BB5_126;
	st.global.u32 	[%rd15+2176], %r197;
$L__BB5_126:
	setp.ge.s32 	%p99, %r113, %r199;
	@%p99 bra 	$L__BB5_128;
	st.global.u32 	[%rd15+2304], %r198;
$L__BB5_128:
	ret;

}


// ===== COMPILED SASS (sm_100) =====

	.target	sm_100

	.elftype	@"ET_EXEC"


//--------------------- .note.nv.tkinfo           --------------------------
	.section	.note.nv.tkinfo,"",@"SHT_NOTE"
	.sectionflags	@"SHF_NOTE_NV_TKINFO"
	.tkinfo
        /*0018*/ 	.word	0x00000002
        /*0030*/ 	.string	""
        /*0030*/ 	.string	"ptxas"
        /*0030*/ 	.string	"Cuda compilation tools, release 13.0, V13.0.88"
        /*0030*/ 	.string	"Build cuda_13.0.r13.0/compiler.36424714_0"
        /*0030*/ 	.string	"-arch sm_100 -m 64 "



//--------------------- .note.nv.cuinfo           --------------------------
	.section	.note.nv.cuinfo,"",@"SHT_NOTE"
	.sectionflags	@"SHF_NOTE_NV_CUINFO"
        /*0018*/ 	.short	0x0002
        /*001a*/ 	.short	0x0064
        /*001c*/ 	.short	0x0082
	.zero		2


//--------------------- .nv.info                  --------------------------
	.section	.nv.info,"",@"SHT_CUDA_INFO"
	.align	4


	//----- nvinfo : EIATTR_REGCOUNT
	.align		4
        /*0000*/ 	.byte	0x04, 0x2f
        /*0002*/ 	.short	(.L_44 - .L_43)
	.align		4
.L_43:
        /*0004*/ 	.word	index@(_Z11countKernelPKiPii)
        /*0008*/ 	.word	0x0000000a


	//----- nvinfo : EIATTR_FRAME_SIZE
	.align		4
.L_44:
        /*000c*/ 	.byte	0x04, 0x11
        /*000e*/ 	.short	(.L_46 - .L_45)
	.align		4
.L_45:
        /*0010*/ 	.word	index@(_Z11countKernelPKiPii)
        /*0014*/ 	.word	0x00000000


	//----- nvinfo : EIATTR_REGCOUNT
	.align		4
.L_46:
        /*0018*/ 	.byte	0x04, 0x2f
        /*001a*/ 	.short	(.L_48 - .L_47)
	.align		4
.L_47:
        /*001c*/ 	.word	index@(_Z11placeKernelPKiS0_Pii)
        /*0020*/ 	.word	0x0000000c


	//----- nvinfo : EIATTR_FRAME_SIZE
	.align		4
.L_48:
        /*0024*/ 	.byte	0x04, 0x11
        /*0026*/ 	.short	(.L_50 - .L_49)
	.align		4
.L_49:
        /*0028*/ 	.word	index@(_Z11placeKernelPKiS0_Pii)
        /*002c*/ 	.word	0x00000000


	//----- nvinfo : EIATTR_REGCOUNT
	.align		4
.L_50:
        /*0030*/ 	.byte	0x04, 0x2f
        /*0032*/ 	.short	(.L_52 - .L_51)
	.align		4
.L_51:
        /*0034*/ 	.word	index@(_ZN3cub18CUB_300001_SM_10006detail11EmptyKernelIvEEvv)
        /*0038*/ 	.word	0x00000004


	//----- nvinfo : EIATTR_FRAME_SIZE
	.align		4
.L_52:
        /*003c*/ 	.byte	0x04, 0x11
        /*003e*/ 	.short	(.L_54 - .L_53)
	.align		4
.L_53:
        /*0040*/ 	.word	index@(_ZN3cub18CUB_300001_SM_10006detail11EmptyKernelIvEEvv)
        /*0044*/ 	.word	0x00000000


	//----- nvinfo : EIATTR_REGCOUNT
	.align		4
.L_54:
        /*0048*/ 	.byte	0x04, 0x2f
        /*004a*/ 	.short	(.L_56 - .L_55)
	.align		4
.L_55:
        /*004c*/ 	.word	index@(_ZN3cub18CUB_300001_SM_10006detail4scan20DeviceScanInitKernelINS0_13ScanTileStateIiLb1EEEEEvT_i)
        /*0050*/ 	.word	0x00000008


	//----- nvinfo : EIATTR_FRAME_SIZE
	.align		4
.L_56:
        /*0054*/ 	.byte	0x04, 0x11
        /*0056*/ 	.short	(.L_58 - .L_57)
	.align		4
.L_57:
        /*0058*/ 	.word	index@(_ZN3cub18CUB_300001_SM_10006detail4scan20DeviceScanInitKernelINS0_13ScanTileStateIiLb1EEEEEvT_i)
        /*005c*/ 	.word	0x00000000


	//----- nvinfo : EIATTR_REGCOUNT
	.align		4
.L_58:
        /*0060*/ 	.byte	0x04, 0x2f
        /*0062*/ 	.short	(.L_60 - .L_59)
	.align		4
.L_59:
        /*0064*/ 	.word	index@(_ZN3cub18CUB_300001_SM_10006detail4scan16DeviceScanKernelINS2_10policy_hubIiiijN4cuda3std3__44plusIvEEE10Policy1000EN6thrust24THRUST_300001_SM_1000_NS10device_ptrIiEESF_NS0_13ScanTileStateIiLb1EEES9_NS0_8NullTypeEjiLb0ESI_EEvT0_T1_T2_iT3_T4_T5_)
        /*0068*/ 	.word	0x00000038


	//----- nvinfo : EIATTR_FRAME_SIZE
	.align		4
.L_60:
        /*006c*/ 	.byte	0x04, 0x11
        /*006e*/ 	.short	(.L_62 - .L_61)
	.align		4
.L_61:
        /*0070*/ 	.word	index@(_ZN3cub18CUB_300001_SM_10006detail4scan16DeviceScanKernelINS2_10policy_hubIiiijN4cuda3std3__44plusIvEEE10Policy1000EN6thrust24THRUST_300001_SM_1000_NS10device_ptrIiEESF_NS0_13ScanTileStateIiLb1EEES9_NS0_8NullTypeEjiLb0ESI_EEvT0_T1_T2_iT3_T4_T5_)
        /*0074*/ 	.word	0x00000000


	//----- nvinfo : EIATTR_REGCOUNT
	.align		4
.L_62:
        /*0078*/ 	.byte	0x04, 0x2f
        /*007a*/ 	.short	(.L_64 - .L_63)
	.align		4
.L_63:
        /*007c*/ 	.word	index@(_ZN3cub18CUB_300001_SM_10006detail4scan16DeviceScanKernelINS2_10policy_hubIiiimN4cuda3std3__44plusIvEEE10Policy1000EN6thrust24THRUST_300001_SM_1000_NS10device_ptrIiEESF_NS0_13ScanTileStateIiLb1EEES9_NS0_8NullTypeEmiLb0ESI_EEvT0_T1_T2_iT3_T4_T5_)
        /*0080*/ 	.word	0x00000030


	//----- nvinfo : EIATTR_FRAME_SIZE
	.align		4
.L_64:
        /*0084*/ 	.byte	0x04, 0x11
        /*0086*/ 	.short	(.L_66 - .L_65)
	.align		4
.L_65:
        /*0088*/ 	.word	index@(_ZN3cub18CUB_300001_SM_10006detail4scan16DeviceScanKernelINS2_10policy_hubIiiimN4cuda3std3__44plusIvEEE10Policy1000EN6thrust24THRUST_300001_SM_1000_NS10device_ptrIiEESF_NS0_13ScanTileStateIiLb1EEES9_NS0_8NullTypeEmiLb0ESI_EEvT0_T1_T2_iT3_T4_T5_)
        /*008c*/ 	.word	0x00000000


	//----- nvinfo : EIATTR_MIN_STACK_SIZE
	.align		4
.L_66:
        /*0090*/ 	.byte	0x04, 0x12
        /*0092*/ 	.short	(.L_68 - .L_67)
	.align		4
.L_67:
        /*0094*/ 	.word	index@(_ZN3cub18CUB_300001_SM_10006detail4scan16DeviceScanKernelINS2_10policy_hubIiiimN4cuda3std3__44plusIvEEE10Policy1000EN6thrust24THRUST_300001_SM_1000_NS10device_ptrIiEESF_NS0_13ScanTileStateIiLb1EEES9_NS0_8NullTypeEmiLb0ESI_EEvT0_T1_T2_iT3_T4_T5_)
        /*0098*/ 	.word	0x00000000


	//----- nvinfo : EIATTR_MIN_STACK_SIZE
	.align		4
.L_68:
        /*009c*/ 	.byte	0x04, 0x12
        /*009e*/ 	.short	(.L_70 - .L_69)
	.align		4
.L_69:
        /*00a0*/ 	.word	index@(_ZN3cub18CUB_300001_SM_10006detail4scan16DeviceScanKernelINS2_10policy_hubIiiijN4cuda3std3__44plusIvEEE10Policy1000EN6thrust24THRUST_300001_SM_1000_NS10device_ptrIiEESF_NS0_13ScanTileStateIiLb1EEES9_NS0_8NullTypeEjiLb0ESI_EEvT0_T1_T2_iT3_T4_T5_)
        /*00a4*/ 	.word	0x00000000


	//----- nvinfo : EIATTR_MIN_STACK_SIZE
	.align		4
.L_70:
        /*00a8*/ 	.byte	0x04, 0x12
        /*00aa*/ 	.short	(.L_72 - .L_71)
	.align		4
.L_71:
        /*00ac*/ 	.word	index@(_ZN3cub18CUB_300001_SM_10006detail4scan20DeviceScanInitKernelINS0_13ScanTileStateIiLb1EEEEEvT_i)
        /*00b0*/ 	.word	0x00000000


	//----- nvinfo : EIATTR_MIN_STACK_SIZE
	.align		4
.L_72:
        /*00b4*/ 	.byte	0x04, 0x12
        /*00b6*/ 	.short	(.L_74 - .L_73)
	.align		4
.L_73:
        /*00b8*/ 	.word	index@(_ZN3cub18CUB_300001_SM_10006detail11EmptyKernelIvEEvv)
        /*00bc*/ 	.word	0x00000000


	//----- nvinfo : EIATTR_MIN_STACK_SIZE
	.align		4
.L_74:
        /*00c0*/ 	.byte	0x04, 0x12
        /*00c2*/ 	.short	(.L_76 - .L_75)
	.align		4
.L_75:
        /*00c4*/ 	.word	index@(_Z11placeKernelPKiS0_Pii)
        /*00c8*/ 	.word	0x00000000


	//----- nvinfo : EIATTR_MIN_STACK_SIZE
	.align		4
.L_76:
        /*00cc*/ 	.byte	0x04, 0x12
        /*00ce*/ 	.short	(.L_78 - .L_77)
	.align		4
.L_77:
        /*00d0*/ 	.word	index@(_Z11countKernelPKiPii)
        /*00d4*/ 	.word	0x00000000
.L_78:


//--------------------- .nv.compat                --------------------------
	.section	.nv.compat,"",@"SHT_CUDA_COMPAT_INFO"
	.align	4
        /*0000*/ 	.byte	0x02, 0x09, 0x00, 0x00, 0x02, 0x02, 0x01, 0x00, 0x02, 0x05, 0x05, 0x00, 0x03, 0x07, 0x01, 0x01
        /*0010*/ 	.byte	0x02, 0x03, 0x00, 0x00, 0x02, 0x06, 0x01, 0x00, 0x04, 0x0b, 0x08, 0x00, 0x09, 0x00, 0x00, 0x00
        /*0020*/ 	.byte	0x00, 0x00, 0x00, 0x00


//--------------------- .nv.info._ZN3cub18CUB_300001_SM_10006detail4scan16DeviceScanKernelINS2_10policy_hubIiiimN4cuda3std3__44plusIvEEE10Policy1000EN6thrust24THRUST_300001_SM_1000_NS10device_ptrIiEESF_NS0_13ScanTileStateIiLb1EEES9_NS0_8NullTypeEmiLb0ESI_EEvT0_T1_T2_iT3_T4_T5_ --------------------------
	.section	.nv.info._ZN3cub18CUB_300001_SM_10006detail4scan16DeviceScanKernelINS2_10policy_hubIiiimN4cuda3std3__44plusIvEEE10Policy1000EN6thrust24THRUST_300001_SM_1000_NS10device_ptrIiEESF_NS0_13ScanTileStateIiLb1EEES9_NS0_8NullTypeEmiLb0ESI_EEvT0_T1_T2_iT3_T4_T5_,"",@"SHT_CUDA_INFO"
	.sectionflags	@""
	.align	4


	//----- nvinfo : EIATTR_CUDA_API_VERSION
	.align		4
        /*0000*/ 	.byte	0x04, 0x37
        /*0002*/ 	.short	(.L_80 - .L_79)
.L_79:
        /*0004*/ 	.word	0x00000082


	//----- nvinfo : EIATTR_KPARAM_INFO
	.align		4
.L_80:
        /*0008*/ 	.byte	0x04, 0x17
        /*000a*/ 	.short	(.L_82 - .L_81)
.L_81:
        /*000c*/ 	.word	0x00000000
        /*0010*/ 	.short	0x0006
        /*0012*/ 	.short	0x0020
        /*0014*/ 	.byte	0x00, 0xf0, 0x21, 0x00


	//----- nvinfo : EIATTR_KPARAM_INFO
	.align		4
.L_82:
        /*0018*/ 	.byte	0x04, 0x17
        /*001a*/ 	.short	(.L_84 - .L_83)
.L_83:
        /*001c*/ 	.word	0x00000000
        /*0020*/ 	.short	0x0005
        /*0022*/ 	.short	0x001d
        /*0024*/ 	.byte	0x00, 0xf0, 0x05, 0x00


	//----- nvinfo : EIATTR_KPARAM_INFO
	.align		4
.L_84:
        /*0028*/ 	.byte	0x04, 0x17
        /*002a*/ 	.short	(.L_86 - .L_85)
.L_85:
        /*002c*/ 	.word	0x00000000
        /*0030*/ 	.short	0x0004
        /*0032*/ 	.short	0x001c
        /*0034*/ 	.byte	0x00, 0xf0, 0x05, 0x00


	//----- nvinfo : EIATTR_KPARAM_INFO
	.align		4
.L_86:
        /*0038*/ 	.byte	0x04, 0x17
        /*003a*/ 	.short	(.L_88 - .L_87)
.L_87:
        /*003c*/ 	.word	0x00000000
        /*0040*/ 	.short	0x0003
        /*0042*/ 	.short	0x0018
        /*0044*/ 	.byte	0x00, 0xf0, 0x11, 0x00


	//----- nvinfo : EIATTR_KPARAM_INFO
	.align		4
.L_88:
        /*0048*/ 	.byte	0x04, 0x17
        /*004a*/ 	.short	(.L_90 - .L_89)
.L_89:
        /*004c*/ 	.word	0x00000000
        /*0050*/ 	.short	0x0002
        /*0052*/ 	.short	0x0010
        /*0054*/ 	.byte	0x00, 0xf0, 0x21, 0x00


	//----- nvinfo : EIATTR_KPARAM_INFO
	.align		4
.L_90:
        /*0058*/ 	.byte	0x04, 0x17
        /*005a*/ 	.short	(.L_92 - .L_91)
.L_91:
        /*005c*/ 	.word	0x00000000
        /*0060*/ 	.short	0x0001
        /*0062*/ 	.short	0x0008
        /*0064*/ 	.byte	0x00, 0xf0, 0x21, 0x00


	//----- nvinfo : EIATTR_KPARAM_INFO
	.align		4
.L_92:
        /*0068*/ 	.byte	0x04, 0x17
        /*006a*/ 	.short	(.L_94 - .L_93)
.L_93:
        /*006c*/ 	.word	0x00000000
        /*0070*/ 	.short	0x0000
        /*0072*/ 	.short	0x0000
        /*0074*/ 	.byte	0x00, 0xf0, 0x21, 0x00


	//----- nvinfo : EIATTR_SPARSE_MMA_MASK
	.align		4
.L_94:
        /*0078*/ 	.byte	0x03, 0x50
        /*007a*/ 	.short	0x0000


	//----- nvinfo : EIATTR_MAXREG_COUNT
	.align		4
        /*007c*/ 	.byte	0x03, 0x1b
        /*007e*/ 	.short	0x0080


	//----- nvinfo : EIATTR_NUM_BARRIERS
	.align		4
        /*0080*/ 	.byte	0x02, 0x4c
        /*0082*/ 	.byte	0x01
	.zero		1


	//----- nvinfo : EIATTR_MERCURY_ISA_VERSION
	.align		4
        /*0084*/ 	.byte	0x03, 0x5f
        /*0086*/ 	.short	0x0101


	//----- nvinfo : EIATTR_COOP_GROUP_MASK_REGIDS
	.align		4
        /*0088*/ 	.byte	0x04, 0x29
        /*008a*/ 	.short	(.L_96 - .L_95)


	//   ....[0]....
.L_95:
        /*008c*/ 	.word	0xffffffff


	//   ....[1]....
        /*0090*/ 	.word	0xffffffff


	//   ....[2]....
        /*0094*/ 	.word	0xffffffff


	//   ....[3]....
        /*0098*/ 	.word	0xffffffff


	//   ....[4]....
        /*009c*/ 	.word	0xffffffff


	//   ....[5]....
        /*00a0*/ 	.word	0xffffffff


	//   ....[6]....
        /*00a4*/ 	.word	0xffffffff


	//   ....[7]....
        /*00a8*/ 	.word	0xffffffff


	//   ....[8]....
        /*00ac*/ 	.word	0xffffffff


	//   ....[9]....
        /*00b0*/ 	.word	0xffffffff


	//   ....[10]....
        /*00b4*/ 	.word	0xffffffff


	//   ....[11]....
        /*00b8*/ 	.word	0xffffffff


	//   ....[12]....
        /*00bc*/ 	.word	0xffffffff


	//   ....[13]....
        /*00c0*/ 	.word	0xffffffff


	//   ....[14]....
        /*00c4*/ 	.word	0xffffffff


	//   ....[15]....
        /*00c8*/ 	.word	0xffffffff


	//   ....[16]....
        /*00cc*/ 	.word	0xffffffff


	//   ....[17]....
        /*00d0*/ 	.word	0xffffffff


	//   ....[18]....
        /*00d4*/ 	.word	0xffffffff


	//   ....[19]....
        /*00d8*/ 	.word	0xffffffff


	//   ....[20]....
        /*00dc*/ 	.word	0xffffffff


	//   ....[21]....
        /*00e0*/ 	.word	0xffffffff


	//   ....[22]....
        /*00e4*/ 	.word	0xffffffff


	//   ....[23]....
        /*00e8*/ 	.word	0xffffffff


	//   ....[24]....
        /*00ec*/ 	.word	0xffffffff


	//   ....[25]....
        /*00f0*/ 	.word	0xffffffff


	//   ....[26]....
        /*00f4*/ 	.word	0xffffffff


	//   ....[27]....
        /*00f8*/ 	.word	0xffffffff


	//   ....[28]....
        /*00fc*/ 	.word	0xffffffff


	//   ....[29]....
        /*0100*/ 	.word	0xffffffff


	//   ....[30]....
        /*0104*/ 	.word	0xffffffff


	//   ....[31]....
        /*0108*/ 	.word	0xffffffff


	//   ....[32]....
        /*010c*/ 	.word	0xffffffff


	//   ....[33]....
        /*0110*/ 	.word	0xffffffff


	//   ....[34]....
        /*0114*/ 	.word	0xffffffff


	//   ....[35]....
        /*0118*/ 	.word	0xffffffff


	//   ....[36]....
        /*011c*/ 	.word	0xffffffff


	//   ....[37]....
        /*0120*/ 	.word	0xffffffff


	//   ....[38]....
        /*0124*/ 	.word	0xffffffff


	//   ....[39]....
        /*0128*/ 	.word	0xffffffff


	//   ....[40]....
        /*012c*/ 	.word	0xffffffff


	//   ....[41]....
        /*0130*/ 	.word	0xffffffff


	//   ....[42]....
        /*0134*/ 	.word	0xffffffff


	//   ....[43]....
        /*0138*/ 	.word	0xffffffff


	//   ....[44]....
        /*013c*/ 	.word	0xffffffff


	//   ....[45]....
        /*0140*/ 	.word	0xffffffff


	//   ....[46]....
        /*0144*/ 	.word	0xffffffff


	//   ....[47]....
        /*0148*/ 	.word	0xffffffff


	//   ....[48]....
        /*014c*/ 	.word	0xffffffff


	//   ....[49]....
        /*0150*/ 	.word	0xffffffff


	//   ....[50]....
        /*0154*/ 	.word	0xffffffff


	//   ....[51]....
        /*0158*/ 	.word	0xffffffff


	//   ....[52]....
        /*015c*/ 	.word	0xffffffff


	//   ....[53]....
        /*0160*/ 	.word	0xffffffff


	//   ....[54]....
        /*0164*/ 	.word	0xffffffff


	//   ....[55]....
        /*0168*/ 	.word	0xffffffff


	//   ....[56]....
        /*016c*/ 	.word	0xffffffff


	//   ....[57]....
        /*0170*/ 	.word	0xffffffff


	//   ....[58]....
        /*0174*/ 	.word	0xffffffff


	//   ....[59]....
        /*0178*/ 	.word	0xffffffff


	//   ....[60]....
        /*017c*/ 	.word	0x05000008


	//   ....[61]....
        /*0180*/ 	.word	0x05000008


	//   ....[62]....
        /*0184*/ 	.word	0x05000008


	//   ....[63]....
        /*0188*/ 	.word	0x05000008


	//   ....[64]....
        /*018c*/ 	.word	0x05000008


	//   ....[65]....
        /*0190*/ 	.word	0x05000008


	//   ....[66]....
        /*0194*/ 	.word	0x05000008


	//   ....[67]....
        /*0198*/ 	.word	0x05000008


	//   ....[68]....
        /*019c*/ 	.word	0x05000008


	//   ....[69]....
        /*01a0*/ 	.word	0x05000008


	//   ....[70]....
        /*01a4*/ 	.word	0x05000008


	//   ....[71]....
        /*01a8*/ 	.word	0x05000008


	//   ....[72]....
        /*01ac*/ 	.word	0x05000008


	//   ....[73]....
        /*01b0*/ 	.word	0x05000008


	//   ....[74]....
        /*01b4*/ 	.word	0x05000008


	//   ....[75]....
        /*01b8*/ 	.word	0x05000008


	//   ....[76]....
        /*01bc*/ 	.word	0x05000008


	//   ....[77]....
        /*01c0*/ 	.word	0x05000008


	//   ....[78]....
        /*01c4*/ 	.word	0x05000008


	//   ....[79]....
        /*01c8*/ 	.word	0x05000008


	//   ....[80]....
        /*01cc*/ 	.word	0x05000008


	//   ....[81]....
        /*01d0*/ 	.word	0x05000008


	//   ....[82]....
        /*01d4*/ 	.word	0x05000008


	//   ....[83]....
        /*01d8*/ 	.word	0x05000008


	//   ....[84]....
        /*01dc*/ 	.word	0x05000008


	//   ....[85]....
        /*01e0*/ 	.word	0x05000008


	//   ....[86]....
        /*01e4*/ 	.word	0x05000008


	//   ....[87]....
        /*01e8*/ 	.word	0x05000008


	//   ....[88]....
        /*01ec*/ 	.word	0x05000008


	//   ....[89]....
        /*01f0*/ 	.word	0x05000008


	//   ....[90]....
        /*01f4*/ 	.word	0x05000008


	//   ....[91]....
        /*01f8*/ 	.word	0x05000008


	//   ....[92]....
        /*01fc*/ 	.word	0x05000008


	//   ....[93]....
        /*0200*/ 	.word	0x05000008


	//   ....[94]....
        /*0204*/ 	.word	0x05000008


	//   ....[95]....
        /*0208*/ 	.word	0x05000008


	//----- nvinfo : EIATTR_COOP_GROUP_INSTR_OFFSETS
	.align		4
.L_96:
        /*020c*/ 	.byte	0x04, 0x28
        /*020e*/ 	.short	(.L_98 - .L_97)


	//   ....[0]....
.L_97:
        /*0210*/ 	.word	0x00000470


	//   ....[1]....
        /*0214*/ 	.word	0x000006a0


	//   ....[2]....
        /*0218*/ 	.word	0x000006c0


	//   ....[3]....
        /*021c*/ 	.word	0x000006e0


	//   ....[4]....
        /*0220*/ 	.word	0x00000700


	//   ....[5]....
        /*0224*/ 	.word	0x00000720


	//   ....[6]....
        /*0228*/ 	.word	0x00000b20


	//   ....[7]....
        /*022c*/ 	.word	0x00000b40


	//   ....[8]....
        /*0230*/ 	.word	0x00000b60


	//   ....[9]....
        /*0234*/ 	.word	0x00000b80


	//   ....[10]....
        /*0238*/ 	.word	0x00000ba0


	//   ....[11]....
        /*023c*/ 	.word	0x00000fa0


	//   ....[12]....
        /*0240*/ 	.word	0x00001030


	//   ....[13]....
        /*0244*/ 	.word	0x00001090


	//   ....[14]....
        /*0248*/ 	.word	0x00001130


	//   ....[15]....
        /*024c*/ 	.word	0x00001190


	//   ....[16]....
        /*0250*/ 	.word	0x000011d0


	//   ....[17]....
        /*0254*/ 	.word	0x00001220


	//   ....[18]....
        /*0258*/ 	.word	0x00001270


	//   ....[19]....
        /*025c*/ 	.word	0x00001280


	//   ....[20]....
        /*0260*/ 	.word	0x00001360


	//   ....[21]....
        /*0264*/ 	.word	0x000013f0


	//   ....[22]....
        /*0268*/ 	.word	0x00001440


	//   ....[23]....
        /*026c*/ 	.word	0x000014a0


	//   ....[24]....
        /*0270*/ 	.word	0x00001500


	//   ....[25]....
        /*0274*/ 	.word	0x00001540


	//   ....[26]....
        /*0278*/ 	.word	0x00001580


	//   ....[27]....
        /*027c*/ 	.word	0x000015c0


	//   ....[28]....
        /*0280*/ 	.word	0x000015d0


	//   ....[29]....
        /*0284*/ 	.word	0x00001a50


	//   ....[30]....
        /*0288*/ 	.word	0x00002410


	//   ....[31]....
        /*028c*/ 	.word	0x00002640


	//   ....[32]....
        /*0290*/ 	.word	0x00002660


	//   ....[33]....
        /*0294*/ 	.word	0x00002680


	//   ....[34]....
        /*0298*/ 	.word	0x000026a0


	//   ....[35]....
        /*029c*/ 	.word	0x000026c0


	//   ....[36]....
        /*02a0*/ 	.word	0x00002a50


	//   ....[37]....
        /*02a4*/ 	.word	0x00002a70


	//   ....[38]....
        /*02a8*/ 	.word	0x00002a90


	//   ....[39]....
        /*02ac*/ 	.word	0x00002ab0


	//   ....[40]....
        /*02b0*/ 	.word	0x00002ad0


	//   ....[41]....
        /*02b4*/ 	.word	0x00002ed0


	//   ....[42]....
        /*02b8*/ 	.word	0x00002f60


	//   ....[43]....
        /*02bc*/ 	.word	0x00002fc0


	//   ....[44]....
        /*02c0*/ 	.word	0x00003030


	//   ....[45]....
        /*02c4*/ 	.word	0x00003090


	//   ....[46]....
        /*02c8*/ 	.word	0x000030f0


	//   ....[47]....
        /*02cc*/ 	.word	0x00003140


	//   ....[48]....
        /*02d0*/ 	.word	0x000031a0


	//   ....[49]....
        /*02d4*/ 	.word	0x000031b0


	//   ....[50]....
        /*02d8*/ 	.word	0x00003290


	//   ....[51]....
        /*02dc*/ 	.word	0x00003320


	//   ....[52]....
        /*02e0*/ 	.word	0x00003370


	//   ....[53]....
        /*02e4*/ 	.word	0x000033e0


	//   ....[54]....
        /*02e8*/ 	.word	0x00003440


	//   ....[55]....
        /*02ec*/ 	.word	0x00003490


	//   ....[56]....
        /*02f0*/ 	.word	0x000034f0


	//   ....[57]....
        /*02f4*/ 	.word	0x00003530


	//   ....[58]....
        /*02f8*/ 	.word	0x00003540


	//   ....[59]....
        /*02fc*/ 	.word	0x000039a0


	//   ....[60]....
        /*0300*/ 	.word	0x00003f50


	//   ....[61]....
        /*0304*/ 	.word	0x00003fd0


	//   ....[62]....
        /*0308*/ 	.word	0x00004070


	//   ....[63]....
        /*030c*/ 	.word	0x00004160


	//   ....[64]....
        /*0310*/ 	.word	0x000041e0


	//   ....[65]....
        /*0314*/ 	.word	0x00004260


	//   ....[66]....
        /*0318*/ 	.word	0x000042e0


	//   ....[67]....
        /*031c*/ 	.word	0x00004360


	//   ....[68]....
        /*0320*/ 	.word	0x00004400


	//   ....[69]....
        /*0324*/ 	.word	0x00004470


	//   ....[70]....
        /*0328*/ 	.word	0x000044f0


	//   ....[71]....
        /*032c*/ 	.word	0x00004570


	//   ....[72]....
        /*0330*/ 	.word	0x00004620


	//   ....[73]....
        /*0334*/ 	.word	0x000046a0


	//   ....[74]....
        /*0338*/ 	.word	0x00004710


	//   ....[75]....
        /*033c*/ 	.word	0x00004780


	//   ....[76]....
        /*0340*/ 	.word	0x000047f0


	//   ....[77]....
        /*0344*/ 	.word	0x00004850


	//   ....[78]....
        /*0348*/ 	.word	0x000048c0


	//   ....[79]....
        /*034c*/ 	.word	0x00004940


	//   ....[80]....
        /*0350*/ 	.word	0x000049e0


	//   ....[81]....
        /*0354*/ 	.word	0x00004ab0


	//   ....[82]....
        /*0358*/ 	.word	0x00004b30


	//   ....[83]....
        /*035c*/ 	.word	0x00004bd0


	//   ....[84]....
        /*0360*/ 	.word	0x00004c60


	//   ....[85]....
        /*0364*/ 	.word	0x00004cd0


	//   ....[86]....
        /*0368*/ 	.word	0x00004d70


	//   ....[87]....
        /*036c*/ 	.word	0x00004de0


	//   ....[88]....
        /*0370*/ 	.word	0x00004e60


	//   ....[89]....
        /*0374*/ 	.word	0x00004ee0


	//   ....[90]....
        /*0378*/ 	.word	0x00004f90


	//   ....[91]....
        /*037c*/ 	.word	0x00005030


	//   ....[92]....
        /*0380*/ 	.word	0x000050c0


	//   ....[93]....
        /*0384*/ 	.word	0x00005160


	//   ....[94]....
        /*0388*/ 	.word	0x000051e0


	//   ....[95]....
        /*038c*/ 	.word	0x00005240


	//----- nvinfo : EIATTR_VRC_CTA_INIT_COUNT
	.align		4
.L_98:
        /*0390*/ 	.byte	0x02, 0x4a
	.zero		1
	.zero		1


	//----- nvinfo : EIATTR_EXIT_INSTR_OFFSETS
	.align		4
        /*0394*/ 	.byte	0x04, 0x1c
        /*0396*/ 	.short	(.L_100 - .L_99)


	//   ....[0]....
.L_99:
        /*0398*/ 	.word	0x00001cc0


	//   ....[1]....
        /*039c*/ 	.word	0x00001cf0


	//   ....[2]....
        /*03a0*/ 	.word	0x00003ee0


	//   ....[3]....
        /*03a4*/ 	.word	0x00003f00


	//----- nvinfo : EIATTR_MAX_THREADS
	.align		4
.L_100:
        /*03a8*/ 	.byte	0x04, 0x05
        /*03aa*/ 	.short	(.L_102 - .L_101)
.L_101:
        /*03ac*/ 	.word	0x000001a0
        /*03b0*/ 	.word	0x00000001
        /*03b4*/ 	.word	0x00000001


	//----- nvinfo : EIATTR_CRS_STACK_SIZE
	.align		4
.L_102:
        /*03b8*/ 	.byte	0x04, 0x1e
        /*03ba*/ 	.short	(.L_104 - .L_103)
.L_103:
        /*03bc*/ 	.word	0x00000000


	//----- nvinfo : EIATTR_CBANK_PARAM_SIZE
	.align		4
.L_104:
        /*03c0*/ 	.byte	0x03, 0x19
        /*03c2*/ 	.short	0x0028


	//----- nvinfo : EIATTR_PARAM_CBANK
	.align		4
        /*03c4*/ 	.byte	0x04, 0x0a
        /*03c6*/ 	.short	(.L_106 - .L_105)
	.align		4
.L_105:
        /*03c8*/ 	.word	index@(.nv.constant0._ZN3cub18CUB_300001_SM_10006detail4scan16DeviceScanKernelINS2_10policy_hubIiiimN4cuda3std3__44plusIvEEE10Policy1000EN6thrust24THRUST_300001_SM_1000_NS10device_ptrIiEESF_NS0_13ScanTileStateIiLb1EEES9_NS0_8NullTypeEmiLb0ESI_EEvT0_T1_T2_iT3_T4_T5_)
        /*03cc*/ 	.short	0x0380
        /*03ce*/ 	.short	0x0028


	//----- nvinfo : EIATTR_SW_WAR
	.align		4
.L_106:
        /*03d0*/ 	.byte	0x04, 0x36
        /*03d2*/ 	.short	(.L_108 - .L_107)
.L_107:
        /*03d4*/ 	.word	0x00000008
.L_108:


//--------------------- .nv.info._ZN3cub18CUB_300001_SM_10006detail4scan16DeviceScanKernelINS2_10policy_hubIiiijN4cuda3std3__44plusIvEEE10Policy1000EN6thrust24THRUST_300001_SM_1000_NS10device_ptrIiEESF_NS0_13ScanTileStateIiLb1EEES9_NS0_8NullTypeEjiLb0ESI_EEvT0_T1_T2_iT3_T4_T5_ --------------------------
	.section	.nv.info._ZN3cub18CUB_300001_SM_10006detail4scan16DeviceScanKernelINS2_10policy_hubIiiijN4cuda3std3__44plusIvEEE10Policy1000EN6thrust24THRUST_300001_SM_1000_NS10device_ptrIiEESF_NS0_13ScanTileStateIiLb1EEES9_NS0_8NullTypeEjiLb0ESI_EEvT0_T1_T2_iT3_T4_T5_,"",@"SHT_CUDA_INFO"
	.sectionflags	@""
	.align	4


	//----- nvinfo : EIATTR_CUDA_API_VERSION
	.align		4
        /*0000*/ 	.byte	0x04, 0x37
        /*0002*/ 	.short	(.L_110 - .L_109)
.L_109:
        /*0004*/ 	.word	0x00000082


	//----- nvinfo : EIATTR_KPARAM_INFO
	.align		4
.L_110:
        /*0008*/ 	.byte	0x04, 0x17
        /*000a*/ 	.short	(.L_112 - .L_111)
.L_111:
        /*000c*/ 	.word	0x00000000
        /*0010*/ 	.short	0x0006
        /*0012*/ 	.short	0x0020
        /*0014*/ 	.byte	0x00, 0xf0, 0x11, 0x00


	//----- nvinfo : EIATTR_KPARAM_INFO
	.align		4
.L_112:
        /*0018*/ 	.byte	0x04, 0x17
        /*001a*/ 	.short	(.L_114 - .L_113)
.L_113:
        /*001c*/ 	.word	0x00000000
        /*0020*/ 	.short	0x0005
        /*0022*/ 	.short	0x001d
        /*0024*/ 	.byte	0x00, 0xf0, 0x05, 0x00


	//----- nvinfo : EIATTR_KPARAM_INFO
	.align		4
.L_114:
        /*0028*/ 	.byte	0x04, 0x17
        /*002a*/ 	.short	(.L_116 - .L_115)
.L_115:
        /*002c*/ 	.word	0x00000000
        /*0030*/ 	.short	0x0004
        /*0032*/ 	.short	0x001c
        /*0034*/ 	.byte	0x00, 0xf0, 0x05, 0x00


	//----- nvinfo : EIATTR_KPARAM_INFO
	.align		4
.L_116:
        /*0038*/ 	.byte	0x04, 0x17
        /*003a*/ 	.short	(.L_118 - .L_117)
.L_117:
        /*003c*/ 	.word	0x00000000
        /*0040*/ 	.short	0x0003
        /*0042*/ 	.short	0x0018
        /*0044*/ 	.byte	0x00, 0xf0, 0x11, 0x00


	//----- nvinfo : EIATTR_KPARAM_INFO
	.align		4
.L_118:
        /*0048*/ 	.byte	0x04, 0x17
        /*004a*/ 	.short	(.L_120 - .L_119)
.L_119:
        /*004c*/ 	.word	0x00000000
        /*0050*/ 	.short	0x0002
        /*0052*/ 	.short	0x0010
        /*0054*/ 	.byte	0x00, 0xf0, 0x21, 0x00


	//----- nvinfo : EIATTR_KPARAM_INFO
	.align		4
.L_120:
        /*0058*/ 	.byte	0x04, 0x17
        /*005a*/ 	.short	(.L_122 - .L_121)
.L_121:
        /*005c*/ 	.word	0x00000000
        /*0060*/ 	.short	0x0001
        /*0062*/ 	.short	0x0008
        /*0064*/ 	.byte	0x00, 0xf0, 0x21, 0x00


	//----- nvinfo : EIATTR_KPARAM_INFO
	.align		4
.L_122:
        /*0068*/ 	.byte	0x04, 0x17
        /*006a*/ 	.short	(.L_124 - .L_123)
.L_123:
        /*006c*/ 	.word	0x00000000
        /*0070*/ 	.short	0x0000
        /*0072*/ 	.short	0x0000
        /*0074*/ 	.byte	0x00, 0xf0, 0x21, 0x00


	//----- nvinfo : EIATTR_SPARSE_MMA_MASK
	.align		4
.L_124:
        /*0078*/ 	.byte	0x03, 0x50
        /*007a*/ 	.short	0x0000


	//----- nvinfo : EIATTR_MAXREG_COUNT
	.align		4
        /*007c*/ 	.byte	0x03, 0x1b
        /*007e*/ 	.short	0x00a8


	//----- nvinfo : EIATTR_NUM_BARRIERS
	.align		4
        /*0080*/ 	.byte	0x02, 0x4c
        /*0082*/ 	.byte	0x01
	.zero		1


	//----- nvinfo : EIATTR_MERCURY_ISA_VERSION
	.align		4
        /*0084*/ 	.byte	0x03, 0x5f
        /*0086*/ 	.short	0x0101


	//----- nvinfo : EIATTR_UNUSED_LOAD_BYTE_OFFSET
	.align		4
        /*0088*/ 	.byte	0x04, 0x44
        /*008a*/ 	.short	(.L_126 - .L_125)


	//   ....[0]....
.L_125:
        /*008c*/ 	.word	0x00002a20
        /*0090*/ 	.word	0x00000fff


	//----- nvinfo : EIATTR_COOP_GROUP_MASK_REGIDS
	.align		4
.L_126:
        /*0094*/ 	.byte	0x04, 0x29
        /*0096*/ 	.short	(.L_128 - .L_127)


	//   ....[0]....
.L_127:
        /*0098*/ 	.word	0xffffffff


	//   ....[1]....
        /*009c*/ 	.word	0xffffffff


	//   ....[2]....
        /*00a0*/ 	.word	0xffffffff


	//   ....[3]....
        /*00a4*/ 	.word	0xffffffff


	//   ....[4]....
        /*00a8*/ 	.word	0xffffffff


	//   ....[5]....
        /*00ac*/ 	.word	0xffffffff


	//   ....[6]....
        /*00b0*/ 	.word	0xffffffff


	//   ....[7]....
        /*00b4*/ 	.word	0xffffffff


	//   ....[8]....
        /*00b8*/ 	.word	0xffffffff


	//   ....[9]....
        /*00bc*/ 	.word	0xffffffff


	//   ....[10]....
        /*00c0*/ 	.word	0xffffffff


	//   ....[11]....
        /*00c4*/ 	.word	0xffffffff


	//   ....[12]....
        /*00c8*/ 	.word	0xffffffff


	//   ....[13]....
        /*00cc*/ 	.word	0xffffffff


	//   ....[14]....
        /*00d0*/ 	.word	0xffffffff


	//   ....[15]....
        /*00d4*/ 	.word	0xffffffff


	//   ....[16]....
        /*00d8*/ 	.word	0xffffffff


	//   ....[17]....
        /*00dc*/ 	.word	0xffffffff


	//   ....[18]....
        /*00e0*/ 	.word	0xffffffff


	//   ....[19]....
        /*00e4*/ 	.word	0xffffffff


	//   ....[20]....
        /*00e8*/ 	.word	0xffffffff


	//   ....[21]....
        /*00ec*/ 	.word	0xffffffff


	//   ....[22]....
        /*00f0*/ 	.word	0xffffffff


	//   ....[23]....
        /*00f4*/ 	.word	0xffffffff


	//   ....[24]....
        /*00f8*/ 	.word	0xffffffff


	//   ....[25]....
        /*00fc*/ 	.word	0xffffffff


	//   ....[26]....
        /*0100*/ 	.word	0xffffffff


	//   ....[27]....
        /*0104*/ 	.word	0xffffffff


	//   ....[28]....
        /*0108*/ 	.word	0xffffffff


	//   ....[29]....
        /*010c*/ 	.word	0xffffffff


	//   ....[30]....
        /*0110*/ 	.word	0xffffffff


	//   ....[31]....
        /*0114*/ 	.word	0xffffffff


	//   ....[32]....
        /*0118*/ 	.word	0xffffffff


	//   ....[33]....
        /*011c*/ 	.word	0xffffffff


	//   ....[34]....
        /*0120*/ 	.word	0xffffffff


	//   ....[35]....
        /*0124*/ 	.word	0xffffffff


	//   ....[36]....
        /*0128*/ 	.word	0xffffffff


	//   ....[37]....
        /*012c*/ 	.word	0xffffffff


	//   ....[38]....
        /*0130*/ 	.word	0xffffffff


	//   ....[39]....
        /*0134*/ 	.word	0xffffffff


	//   ....[40]....
        /*0138*/ 	.word	0xffffffff


	//   ....[41]....
        /*013c*/ 	.word	0xffffffff


	//   ....[42]....
        /*0140*/ 	.word	0xffffffff


	//   ....[43]....
        /*0144*/ 	.word	0xffffffff


	//   ....[44]....
        /*0148*/ 	.word	0xffffffff


	//   ....[45]....
        /*014c*/ 	.word	0xffffffff


	//   ....[46]....
        /*0150*/ 	.word	0xffffffff


	//   ....[47]....
        /*0154*/ 	.word	0xffffffff


	//   ....[48]....
        /*0158*/ 	.word	0xffffffff


	//   ....[49]....
        /*015c*/ 	.word	0xffffffff


	//   ....[50]....
        /*0160*/ 	.word	0xffffffff


	//   ....[51]....
        /*0164*/ 	.word	0xffffffff


	//   ....[52]....
        /*0168*/ 	.word	0xffffffff


	//   ....[53]....
        /*016c*/ 	.word	0xffffffff


	//   ....[54]....
        /*0170*/ 	.word	0xffffffff


	//   ....[55]....
        /*0174*/ 	.word	0xffffffff


	//   ....[56]....
        /*0178*/ 	.word	0xffffffff


	//   ....[57]....
        /*017c*/ 	.word	0xffffffff


	//   ....[58]....
        /*0180*/ 	.word	0xffffffff


	//   ....[59]....
        /*0184*/ 	.word	0xffffffff


	//   ....[60]....
        /*0188*/ 	.word	0x05000015


	//   ....[61]....
        /*018c*/ 	.word	0x05000015


	//   ....[62]....
        /*0190*/ 	.word	0x05000015


	//   ....[63]....
        /*0194*/ 	.word	0x05000015


	//   ....[64]....
        /*0198*/ 	.word	0x05000015


	//   ....[65]....
        /*019c*/ 	.word	0x05000015


	//   ....[66]....
        /*01a0*/ 	.word	0x05000015


	//   ....[67]....
        /*01a4*/ 	.word	0x05000015


	//   ....[68]....
        /*01a8*/ 	.word	0x05000015


	//   ....[69]....
        /*01ac*/ 	.word	0x05000015


	//   ....[70]....
        /*01b0*/ 	.word	0x05000015


	//   ....[71]....
        /*01b4*/ 	.word	0x05000015


	//   ....[72]....
        /*01b8*/ 	.word	0x05000015


	//   ....[73]....
        /*01bc*/ 	.word	0x05000015


	//   ....[74]....
        /*01c0*/ 	.word	0x05000015


	//   ....[75]....
        /*01c4*/ 	.word	0x05000015


	//   ....[76]....
        /*01c8*/ 	.word	0x05000015


	//   ....[77]....
        /*01cc*/ 	.word	0x05000015


	//   ....[78]....
        /*01d0*/ 	.word	0x05000015


	//   ....[79]....
        /*01d4*/ 	.word	0x05000015


	//   ....[80]....
        /*01d8*/ 	.word	0x05000015


	//   ....[81]....
        /*01dc*/ 	.word	0x05000015


	//   ....[82]....
        /*01e0*/ 	.word	0x05000015


	//   ....[83]....
        /*01e4*/ 	.word	0x05000015


	//   ....[84]....
        /*01e8*/ 	.word	0x05000015


	//   ....[85]....
        /*01ec*/ 	.word	0x05000015


	//   ....[86]....
        /*01f0*/ 	.word	0x05000015


	//   ....[87]....
        /*01f4*/ 	.word	0x05000015


	//   ....[88]....
        /*01f8*/ 	.word	0x05000015


	//   ....[89]....
        /*01fc*/ 	.word	0x05000015


	//   ....[90]....
        /*0200*/ 	.word	0x05000015


	//   ....[91]....
        /*0204*/ 	.word	0x05000015


	//   ....[92]....
        /*0208*/ 	.word	0x05000015


	//   ....[93]....
        /*020c*/ 	.word	0x05000015


	//   ....[94]....
        /*0210*/ 	.word	0x05000015


	//   ....[95]....
        /*0214*/ 	.word	0x05000015


	//----- nvinfo : EIATTR_COOP_GROUP_INSTR_OFFSETS
	.align		4
.L_128:
        /*0218*/ 	.byte	0x04, 0x28
        /*021a*/ 	.short	(.L_130 - .L_129)


	//   ....[0]....
.L_129:
        /*021c*/ 	.word	0x000004b0


	//   ....[1]....
        /*0220*/ 	.word	0x00000680


	//   ....[2]....
        /*0224*/ 	.word	0x000006a0


	//   ....[3]....
        /*0228*/ 	.word	0x000006c0


	//   ....[4]....
        /*022c*/ 	.word	0x000006e0


	//   ....[5]....
        /*0230*/ 	.word	0x00000700


	//   ....[6]....
        /*0234*/ 	.word	0x00000ae0


	//   ....[7]....
        /*0238*/ 	.word	0x00000b00


	//   ....[8]....
        /*023c*/ 	.word	0x00000b20


	//   ....[9]....
        /*0240*/ 	.word	0x00000b40


	//   ....[10]....
        /*0244*/ 	.word	0x00000b60


	//   ....[11]....
        /*0248*/ 	.word	0x00000f10


	//   ....[12]....
        /*024c*/ 	.word	0x000010e0


	//   ....[13]....
        /*0250*/ 	.word	0x00001140


	//   ....[14]....
        /*0254*/ 	.word	0x000011d0


	//   ....[15]....
        /*0258*/ 	.word	0x00001230


	//   ....[16]....
        /*025c*/ 	.word	0x00001280


	//   ....[17]....
        /*0260*/ 	.word	0x000012e0


	//   ....[18]....
        /*0264*/ 	.word	0x00001320


	//   ....[19]....
        /*0268*/ 	.word	0x00001330


	//   ....[20]....
        /*026c*/ 	.word	0x000013f0


	//   ....[21]....
        /*0270*/ 	.word	0x000015c0


	//   ....[22]....
        /*0274*/ 	.word	0x00001610


	//   ....[23]....
        /*0278*/ 	.word	0x00001670


	//   ....[24]....
        /*027c*/ 	.word	0x000016d0


	//   ....[25]....
        /*0280*/ 	.word	0x00001710


	//   ....[26]....
        /*0284*/ 	.word	0x00001750


	//   ....[27]....
        /*0288*/ 	.word	0x00001790


	//   ....[28]....
        /*028c*/ 	.word	0x000017a0


	//   ....[29]....
        /*0290*/ 	.word	0x00001c60


	//   ....[30]....
        /*0294*/ 	.word	0x00002740


	//   ....[31]....
        /*0298*/ 	.word	0x00002910


	//   ....[32]....
        /*029c*/ 	.word	0x00002930


	//   ....[33]....
        /*02a0*/ 	.word	0x00002950


	//   ....[34]....
        /*02a4*/ 	.word	0x00002970


	//   ....[35]....
        /*02a8*/ 	.word	0x00002990


	//   ....[36]....
        /*02ac*/ 	.word	0x00002d10


	//   ....[37]....
        /*02b0*/ 	.word	0x00002d30


	//   ....[38]....
        /*02b4*/ 	.word	0x00002d50


	//   ....[39]....
        /*02b8*/ 	.word	0x00002d70


	//   ....[40]....
        /*02bc*/ 	.word	0x00002d90


	//   ....[41]....
        /*02c0*/ 	.word	0x00003140


	//   ....[42]....
        /*02c4*/ 	.word	0x00003310


	//   ....[43]....
        /*02c8*/ 	.word	0x00003370


	//   ....[44]....
        /*02cc*/ 	.word	0x000033e0


	//   ....[45]....
        /*02d0*/ 	.word	0x00003430


	//   ....[46]....
        /*02d4*/ 	.word	0x00003480


	//   ....[47]....
        /*02d8*/ 	.word	0x000034c0


	//   ....[48]....
        /*02dc*/ 	.word	0x00003530


	//   ....[49]....
        /*02e0*/ 	.word	0x00003540


	//   ....[50]....
        /*02e4*/ 	.word	0x00003620


	//   ....[51]....
        /*02e8*/ 	.word	0x000037f0


	//   ....[52]....
        /*02ec*/ 	.word	0x00003840


	//   ....[53]....
        /*02f0*/ 	.word	0x000038c0


	//   ....[54]....
        /*02f4*/ 	.word	0x00003910


	//   ....[55]....
        /*02f8*/ 	.word	0x00003960


	//   ....[56]....
        /*02fc*/ 	.word	0x000039c0


	//   ....[57]....
        /*0300*/ 	.word	0x00003a00


	//   ....[58]....
        /*0304*/ 	.word	0x00003a10


	//   ....[59]....
        /*0308*/ 	.word	0x00003eb0


	//   ....[60]....
        /*030c*/ 	.word	0x00004510


	//   ....[61]....
        /*0310*/ 	.word	0x00004590


	//   ....[62]....
        /*0314*/ 	.word	0x00004620


	//   ....[63]....
        /*0318*/ 	.word	0x00004720


	//   ....[64]....
        /*031c*/ 	.word	0x000047a0


	//   ....[65]....
        /*0320*/ 	.word	0x00004840


	//   ....[66]....
        /*0324*/ 	.word	0x000048c0


	//   ....[67]....
        /*0328*/ 	.word	0x00004950


	//   ....[68]....
        /*032c*/ 	.word	0x00004980


	//   ....[69]....
        /*0330*/ 	.word	0x00004a30


	//   ....[70]....
        /*0334*/ 	.word	0x00004ab0


	//   ....[71]....
        /*0338*/ 	.word	0x00004b30


	//   ....[72]....
        /*033c*/ 	.word	0x00004bf0


	//   ....[73]....
        /*0340*/ 	.word	0x00004c80


	//   ....[74]....
        /*0344*/ 	.word	0x00004d00


	//   ....[75]....
        /*0348*/ 	.word	0x00004d80


	//   ....[76]....
        /*034c*/ 	.word	0x00004e00


	//   ....[77]....
        /*0350*/ 	.word	0x00004e60


	//   ....[78]....
        /*0354*/ 	.word	0x00004ed0


	//   ....[79]....
        /*0358*/ 	.word	0x00004f50


	//   ....[80]....
        /*035c*/ 	.word	0x00004fe0


	//   ....[81]....
        /*0360*/ 	.word	0x000050b0


	//   ....[82]....
        /*0364*/ 	.word	0x00005140


	//   ....[83]....
        /*0368*/ 	.word	0x000051d0


	//   ....[84]....
        /*036c*/ 	.word	0x00005260


	//   ....[85]....
        /*0370*/ 	.word	0x00005310


	//   ....[86]....
        /*0374*/ 	.word	0x00005340


	//   ....[87]....
        /*0378*/ 	.word	0x000053f0


	//   ....[88]....
        /*037c*/ 	.word	0x00005470


	//   ....[89]....
        /*0380*/ 	.word	0x000054f0


	//   ....[90]....
        /*0384*/ 	.word	0x000055b0


	//   ....[91]....
        /*0388*/ 	.word	0x00005650


	//   ....[92]....
        /*038c*/ 	.word	0x000056f0


	//   ....[93]....
        /*0390*/ 	.word	0x00005780


	//   ....[94]....
        /*0394*/ 	.word	0x00005800


	//   ....[95]....
        /*0398*/ 	.word	0x00005860


	//----- nvinfo : EIATTR_VRC_CTA_INIT_COUNT
	.align		4
.L_130:
        /*039c*/ 	.byte	0x02, 0x4a
	.zero		1
	.zero		1


	//----- nvinfo : EIATTR_EXIT_INSTR_OFFSETS
	.align		4
        /*03a0*/ 	.byte	0x04, 0x1c
        /*03a2*/ 	.short	(.L_132 - .L_131)


	//   ....[0]....
.L_131:
        /*03a4*/ 	.word	0x00001f30


	//   ....[1]....
        /*03a8*/ 	.word	0x00001f50


	//   ....[2]....
        /*03ac*/ 	.word	0x000044a0


	//   ....[3]....
        /*03b0*/ 	.word	0x000044c0


	//----- nvinfo : EIATTR_MAX_THREADS
	.align		4
.L_132:
        /*03b4*/ 	.byte	0x04, 0x05
        /*03b6*/ 	.short	(.L_134 - .L_133)
.L_133:
        /*03b8*/ 	.word	0x00000180
        /*03bc*/ 	.word	0x00000001
        /*03c0*/ 	.word	0x00000001


	//----- nvinfo : EIATTR_CRS_STACK_SIZE
	.align		4
.L_134:
        /*03c4*/ 	.byte	0x04, 0x1e
        /*03c6*/ 	.short	(.L_136 - .L_135)
.L_135:
        /*03c8*/ 	.word	0x00000000


	//----- nvinfo : EIATTR_CBANK_PARAM_SIZE
	.align		4
.L_136:
        /*03cc*/ 	.byte	0x03, 0x19
        /*03ce*/ 	.short	0x0024


	//----- nvinfo : EIATTR_PARAM_CBANK
	.align		4
        /*03d0*/ 	.byte	0x04, 0x0a
        /*03d2*/ 	.short	(.L_138 - .L_137)
	.align		4
.L_137:
        /*03d4*/ 	.word	index@(.nv.constant0._ZN3cub18CUB_300001_SM_10006detail4scan16DeviceScanKernelINS2_10policy_hubIiiijN4cuda3std3__44plusIvEEE10Policy1000EN6thrust24THRUST_300001_SM_1000_NS10device_ptrIiEESF_NS0_13ScanTileStateIiLb1EEES9_NS0_8NullTypeEjiLb0ESI_EEvT0_T1_T2_iT3_T4_T5_)
        /*03d8*/ 	.short	0x0380
        /*03da*/ 	.short	0x0024


	//----- nvinfo : EIATTR_SW_WAR
	.align		4
.L_138:
        /*03dc*/ 	.byte	0x04, 0x36
        /*03de*/ 	.short	(.L_140 - .L_139)
.L_139:
        /*03e0*/ 	.word	0x00000008
.L_140:


//--------------------- .nv.info._ZN3cub18CUB_300001_SM_10006detail4scan20DeviceScanInitKernelINS0_13ScanTileStateIiLb1EEEEEvT_i --------------------------
	.section	.nv.info._ZN3cub18CUB_300001_SM_10006detail4scan20DeviceScanInitKernelINS0_13ScanTileStateIiLb1EEEEEvT_i,"",@"SHT_CUDA_INFO"
	.sectionflags	@""
	.align	4


	//----- nvinfo : EIATTR_CUDA_API_VERSION
	.align		4
        /*0000*/ 	.byte	0x04, 0x37
        /*0002*/ 	.short	(.L_142 - .L_141)
.L_141:
        /*0004*/ 	.word	0x00000082


	//----- nvinfo : EIATTR_KPARAM_INFO
	.align		4
.L_142:
        /*0008*/ 	.byte	0x04, 0x17
        /*000a*/ 	.short	(.L_144 - .L_143)
.L_143:
        /*000c*/ 	.word	0x00000000
        /*0010*/ 	.short	0x0001
        /*0012*/ 	.short	0x0008
        /*0014*/ 	.byte	0x00, 0xf0, 0x11, 0x00


	//----- nvinfo : EIATTR_KPARAM_INFO
	.align		4
.L_144:
        /*0018*/ 	.byte	0x04, 0x17
        /*001a*/ 	.short	(.L_146 - .L_145)
.L_145:
        /*001c*/ 	.word	0x00000000
        /*0020*/ 	.short	0x0000
        /*0022*/ 	.short	0x0000
        /*0024*/ 	.byte	0x00, 0xf0, 0x21, 0x00


	//----- nvinfo : EIATTR_SPARSE_MMA_MASK
	.align		4
.L_146:
        /*0028*/ 	.byte	0x03, 0x50
        /*002a*/ 	.short	0x0000


	//----- nvinfo : EIATTR_MAXREG_COUNT
	.align		4
        /*002c*/ 	.byte	0x03, 0x1b
        /*002e*/ 	.short	0x00ff


	//----- nvinfo : EIATTR_MERCURY_ISA_VERSION
	.align		4
        /*0030*/ 	.byte	0x03, 0x5f
        /*0032*/ 	.short	0x0101


	//----- nvinfo : EIATTR_VRC_CTA_INIT_COUNT
	.align		4
        /*0034*/ 	.byte	0x02, 0x4a
	.zero		1
	.zero		1


	//----- nvinfo : EIATTR_EXIT_INSTR_OFFSETS
	.align		4
        /*0038*/ 	.byte	0x04, 0x1c
        /*003a*/ 	.short	(.L_148 - .L_147)


	//   ....[0]....
.L_147:
        /*003c*/ 	.word	0x000000f0


	//   ....[1]....
        /*0040*/ 	.word	0x00000130


	//----- nvinfo : EIATTR_CBANK_PARAM_SIZE
	.align		4
.L_148:
        /*0044*/ 	.byte	0x03, 0x19
        /*0046*/ 	.short	0x000c


	//----- nvinfo : EIATTR_PARAM_CBANK
	.align		4
        /*0048*/ 	.byte	0x04, 0x0a
        /*004a*/ 	.short	(.L_150 - .L_149)
	.align		4
.L_149:
        /*004c*/ 	.word	index@(.nv.constant0._ZN3cub18CUB_300001_SM_10006detail4scan20DeviceScanInitKernelINS0_13ScanTileStateIiLb1EEEEEvT_i)
        /*0050*/ 	.short	0x0380
        /*0052*/ 	.short	0x000c


	//----- nvinfo : EIATTR_SW_WAR
	.align		4
.L_150:
        /*0054*/ 	.byte	0x04, 0x36
        /*0056*/ 	.short	(.L_152 - .L_151)
.L_151:
        /*0058*/ 	.word	0x00000008
.L_152:


//--------------------- .nv.info._ZN3cub18CUB_300001_SM_10006detail11EmptyKernelIvEEvv --------------------------
	.section	.nv.info._ZN3cub18CUB_300001_SM_10006detail11EmptyKernelIvEEvv,"",@"SHT_CUDA_INFO"
	.sectionflags	@""
	.align	4


	//----- nvinfo : EIATTR_CUDA_API_VERSION
	.align		4
        /*0000*/ 	.byte	0x04, 0x37
        /*0002*/ 	.short	(.L_154 - .L_153)
.L_153:
        /*0004*/ 	.word	0x00000082


	//----- nvinfo : EIATTR_SPARSE_MMA_MASK
	.align		4
.L_154:
        /*0008*/ 	.byte	0x03, 0x50
        /*000a*/ 	.short	0x0000


	//----- nvinfo : EIATTR_MAXREG_COUNT
	.align		4
        /*000c*/ 	.byte	0x03, 0x1b
        /*000e*/ 	.short	0x00ff


	//----- nvinfo : EIATTR_MERCURY_ISA_VERSION
	.align		4
        /*0010*/ 	.byte	0x03, 0x5f
        /*0012*/ 	.short	0x0101


	//----- nvinfo : EIATTR_VRC_CTA_INIT_COUNT
	.align		4
        /*0014*/ 	.byte	0x02, 0x4a
	.zero		1
	.zero		1


	//----- nvinfo : EIATTR_EXIT_INSTR_OFFSETS
	.align		4
        /*0018*/ 	.byte	0x04, 0x1c
        /*001a*/ 	.short	(.L_156 - .L_155)


	//   ....[0]....
.L_155:
        /*001c*/ 	.word	0x00000010


	//----- nvinfo : EIATTR_SW_WAR
	.align		4
.L_156:
        /*0020*/ 	.byte	0x04, 0x36
        /*0022*/ 	.short	(.L_158 - .L_157)
.L_157:
        /*0024*/ 	.word	0x00000008
.L_158:


//--------------------- .nv.info._Z11placeKernelPKiS0_Pii --------------------------
	.section	.nv.info._Z11placeKernelPKiS0_Pii,"",@"SHT_CUDA_INFO"
	.sectionflags	@""
	.align	4


	//----- nvinfo : EIATTR_CUDA_API_VERSION
	.align		4
        /*0000*/ 	.byte	0x04, 0x37
        /*0002*/ 	.short	(.L_160 - .L_159)
.L_159:
        /*0004*/ 	.word	0x00000082


	//----- nvinfo : EIATTR_KPARAM_INFO
	.align		4
.L_160:
        /*0008*/ 	.byte	0x04, 0x17
        /*000a*/ 	.short	(.L_162 - .L_161)
.L_161:
        /*000c*/ 	.word	0x00000000
        /*0010*/ 	.short	0x0003
        /*0012*/ 	.short	0x0018
        /*0014*/ 	.byte	0x00, 0xf0, 0x11, 0x00


	//----- nvinfo : EIATTR_KPARAM_INFO
	.align		4
.L_162:
        /*0018*/ 	.byte	0x04, 0x17
        /*001a*/ 	.short	(.L_164 - .L_163)
.L_163:
        /*001c*/ 	.word	0x00000000
        /*0020*/ 	.short	0x0002
        /*0022*/ 	.short	0x0010
        /*0024*/ 	.byte	0x00, 0xf5, 0x21, 0x00


	//----- nvinfo : EIATTR_KPARAM_INFO
	.align		4
.L_164:
        /*0028*/ 	.byte	0x04, 0x17
        /*002a*/ 	.short	(.L_166 - .L_165)
.L_165:
        /*002c*/ 	.word	0x00000000
        /*0030*/ 	.short	0x0001
        /*0032*/ 	.short	0x0008
        /*0034*/ 	.byte	0x00, 0xf5, 0x21, 0x00


	//----- nvinfo : EIATTR_KPARAM_INFO
	.align		4
.L_166:
        /*0038*/ 	.byte	0x04, 0x17
        /*003a*/ 	.short	(.L_168 - .L_167)
.L_167:
        /*003c*/ 	.word	0x00000000
        /*0040*/ 	.short	0x0000
        /*0042*/ 	.short	0x0000
        /*0044*/ 	.byte	0x00, 0xf5, 0x21, 0x00


	//----- nvinfo : EIATTR_SPARSE_MMA_MASK
	.align		4
.L_168:
        /*0048*/ 	.byte	0x03, 0x50
        /*004a*/ 	.short	0x0000


	//----- nvinfo : EIATTR_MAXREG_COUNT
	.align		4
        /*004c*/ 	.byte	0x03, 0x1b
        /*004e*/ 	.short	0x00ff


	//----- nvinfo : EIATTR_MERCURY_ISA_VERSION
	.align		4
        /*0050*/ 	.byte	0x03, 0x5f
        /*0052*/ 	.short	0x0101


	//----- nvinfo : EIATTR_VRC_CTA_INIT_COUNT
	.align		4
        /*0054*/ 	.byte	0x02, 0x4a
	.zero		1
	.zero		1


	//----- nvinfo : EIATTR_EXIT_INSTR_OFFSETS
	.align		4
        /*0058*/ 	.byte	0x04, 0x1c
        /*005a*/ 	.short	(.L_170 - .L_169)


	//   ....[0]....
.L_169:
        /*005c*/ 	.word	0x00000070


	//   ....[1]....
        /*0060*/ 	.word	0x00000130


	//----- nvinfo : EIATTR_CBANK_PARAM_SIZE
	.align		4
.L_170:
        /*0064*/ 	.byte	0x03, 0x19
        /*0066*/ 	.short	0x001c


	//----- nvinfo : EIATTR_PARAM_CBANK
	.align		4
        /*0068*/ 	.byte	0x04, 0x0a
        /*006a*/ 	.short	(.L_172 - .L_171)
	.align		4
.L_171:
        /*006c*/ 	.word	index@(.nv.constant0._Z11placeKernelPKiS0_Pii)
        /*0070*/ 	.short	0x0380
        /*0072*/ 	.short	0x001c


	//----- nvinfo : EIATTR_SW_WAR
	.align		4
.L_172:
        /*0074*/ 	.byte	0x04, 0x36
        /*0076*/ 	.short	(.L_174 - .L_173)
.L_173:
        /*0078*/ 	.word	0x00000008
.L_174:


//--------------------- .nv.info._Z11countKernelPKiPii --------------------------
	.section	.nv.info._Z11countKernelPKiPii,"",@"SHT_CUDA_INFO"
	.sectionflags	@""
	.align	4


	//----- nvinfo : EIATTR_CUDA_API_VERSION
	.align		4
        /*0000*/ 	.byte	0x04, 0x37
        /*0002*/ 	.short	(.L_176 - .L_175)
.L_175:
        /*0004*/ 	.word	0x00000082


	//----- nvinfo : EIATTR_KPARAM_INFO
	.align		4
.L_176:
        /*0008*/ 	.byte	0x04, 0x17
        /*000a*/ 	.short	(.L_178 - .L_177)
.L_177:
        /*000c*/ 	.word	0x00000000
        /*0010*/ 	.short	0x0002
        /*0012*/ 	.short	0x0010
        /*0014*/ 	.byte	0x00, 0xf0, 0x11, 0x00


	//----- nvinfo : EIATTR_KPARAM_INFO
	.align		4
.L_178:
        /*0018*/ 	.byte	0x04, 0x17
        /*001a*/ 	.short	(.L_180 - .L_179)
.L_179:
        /*001c*/ 	.word	0x00000000
        /*0020*/ 	.short	0x0001
        /*0022*/ 	.short	0x0008
        /*0024*/ 	.byte	0x00, 0xf5, 0x21, 0x00


	//----- nvinfo : EIATTR_KPARAM_INFO
	.align		4
.L_180:
        /*0028*/ 	.byte	0x04, 0x17
        /*002a*/ 	.short	(.L_182 - .L_181)
.L_181:
        /*002c*/ 	.word	0x00000000
        /*0030*/ 	.short	0x0000
        /*0032*/ 	.short	0x0000
        /*0034*/ 	.byte	0x00, 0xf5, 0x21, 0x00


	//----- nvinfo : EIATTR_SPARSE_MMA_MASK
	.align		4
.L_182:
        /*0038*/ 	.byte	0x03, 0x50
        /*003a*/ 	.short	0x0000


	//----- nvinfo : EIATTR_MAXREG_COUNT
	.align		4
        /*003c*/ 	.byte	0x03, 0x1b
        /*003e*/ 	.short	0x00ff


	//----- nvinfo : EIATTR_MERCURY_ISA_VERSION
	.align		4
        /*0040*/ 	.byte	0x03, 0x5f
        /*0042*/ 	.short	0x0101


	//----- nvinfo : EIATTR_VRC_CTA_INIT_COUNT
	.align		4
        /*0044*/ 	.byte	0x02, 0x4a
	.zero		1
	.zero		1


	//----- nvinfo : EIATTR_EXIT_INSTR_OFFSETS
	.align		4
        /*0048*/ 	.byte	0x04, 0x1c
        /*004a*/ 	.short	(.L_184 - .L_183)


	//   ....[0]....
.L_183:
        /*004c*/ 	.word	0x00000070


	//   ....[1]....
        /*0050*/ 	.word	0x00000100


	//----- nvinfo : EIATTR_CBANK_PARAM_SIZE
	.align		4
.L_184:
        /*0054*/ 	.byte	0x03, 0x19
        /*0056*/ 	.short	0x0014


	//----- nvinfo : EIATTR_PARAM_CBANK
	.align		4
        /*0058*/ 	.byte	0x04, 0x0a
        /*005a*/ 	.short	(.L_186 - .L_185)
	.align		4
.L_185:
        /*005c*/ 	.word	index@(.nv.constant0._Z11countKernelPKiPii)
        /*0060*/ 	.short	0x0380
        /*0062*/ 	.short	0x0014


	//----- nvinfo : EIATTR_SW_WAR
	.align		4
.L_186:
        /*0064*/ 	.byte	0x04, 0x36
        /*0066*/ 	.short	(.L_188 - .L_187)
.L_187:
        /*0068*/ 	.word	0x00000008
.L_188:


//--------------------- .nv.callgraph             --------------------------
	.section	.nv.callgraph,"",@"SHT_CUDA_CALLGRAPH"
	.align	4
	.sectionentsize	8
	.align		4
        /*0000*/ 	.word	0x00000000
	.align		4
        /*0004*/ 	.word	0xffffffff
	.align		4
        /*0008*/ 	.word	0x00000000
	.align		4
        /*000c*/ 	.word	0xfffffffe
	.align		4
        /*0010*/ 	.word	0x00000000
	.align		4
        /*0014*/ 	.word	0xfffffffd
	.align		4
        /*0018*/ 	.word	0x00000000
	.align		4
        /*001c*/ 	.word	0xfffffffc


//--------------------- .nv.constant4             --------------------------
	.section	.nv.constant4,"a",@progbits
	.align	8
	.align		8
.nv.constant4:
        /*0000*/ 	.dword	_ZN34_INTERNAL_f3a7598c_4_k_cu_8ab43f4c4cuda3std3__45__cpo5beginE
	.align		8
        /*0008*/ 	.dword	_ZN34_INTERNAL_f3a7598c_4_k_cu_8ab43f4c4cuda3std3__45__cpo3endE
	.align		8
        /*0010*/ 	.dword	_ZN34_INTERNAL_f3a7598c_4_k_cu_8ab43f4c4cuda3std3__45__cpo6cbeginE
	.align		8
        /*0018*/ 	.dword	_ZN34_INTERNAL_f3a7598c_4_k_cu_8ab43f4c4cuda3std3__45__cpo4cendE
	.align		8
        /*0020*/ 	.dword	_ZN34_INTERNAL_f3a7598c_4_k_cu_8ab43f4c4cuda3std3__45__cpo6rbeginE
	.align		8
        /*0028*/ 	.dword	_ZN34_INTERNAL_f3a7598c_4_k_cu_8ab43f4c4cuda3std3__45__cpo4rendE
	.align		8
        /*0030*/ 	.dword	_ZN34_INTERNAL_f3a7598c_4_k_cu_8ab43f4c4cuda3std3__45__cpo7crbeginE
	.align		8
        /*0038*/ 	.dword	_ZN34_INTERNAL_f3a7598c_4_k_cu_8ab43f4c4cuda3std3__45__cpo5crendE
	.align		8
        /*0040*/ 	.dword	_ZN34_INTERNAL_f3a7598c_4_k_cu_8ab43f4c4cuda3std3__436_GLOBAL__N__f3a7598c_4_k_cu_8ab43f4c6ignoreE
	.align		8
        /*0048*/ 	.dword	_ZN34_INTERNAL_f3a7598c_4_k_cu_8ab43f4c4cuda3std3__419piecewise_constructE
	.align		8
        /*0050*/ 	.dword	_ZN34_INTERNAL_f3a7598c_4_k_cu_8ab43f4c4cuda3std3__48in_placeE
	.align		8
        /*0058*/ 	.dword	_ZN34_INTERNAL_f3a7598c_4_k_cu_8ab43f4c4cuda3std3__420unreachable_sentinelE
	.align		8
        /*0060*/ 	.dword	_ZN34_INTERNAL_f3a7598c_4_k_cu_8ab43f4c4cuda3std3__47nulloptE
	.align		8
        /*0068*/ 	.dword	_ZN34_INTERNAL_f3a7598c_4_k_cu_8ab43f4c4cuda3std3__48unexpectE
	.align		8
        /*0070*/ 	.dword	_ZN34_INTERNAL_f3a7598c_4_k_cu_8ab43f4c4cuda3std6ranges3__45__cpo4swapE
	.align		8
        /*0078*/ 	.dword	_ZN34_INTERNAL_f3a7598c_4_k_cu_8ab43f4c4cuda3std6ranges3__45__cpo9iter_moveE
	.align		8
        /*0080*/ 	.dword	_ZN34_INTERNAL_f3a7598c_4_k_cu_8ab43f4c4cuda3std6ranges3__45__cpo5beginE
	.align		8
        /*0088*/ 	.dword	_ZN34_INTERNAL_f3a7598c_4_k_cu_8ab43f4c4cuda3std6ranges3__45__cpo3endE
	.align		8
        /*0090*/ 	.dword	_ZN34_INTERNAL_f3a7598c_4_k_cu_8ab43f4c4cuda3std6ranges3__45__cpo6cbeginE
	.align		8
        /*0098*/ 	.dword	_ZN34_INTERNAL_f3a7598c_4_k_cu_8ab43f4c4cuda3std6ranges3__45__cpo4cendE
	.align		8
        /*00a0*/ 	.dword	_ZN34_INTERNAL_f3a7598c_4_k_cu_8ab43f4c4cuda3std6ranges3__45__cpo7advanceE
	.align		8
        /*00a8*/ 	.dword	_ZN34_INTERNAL_f3a7598c_4_k_cu_8ab43f4c4cuda3std6ranges3__45__cpo9iter_swapE
	.align		8
        /*00b0*/ 	.dword	_ZN34_INTERNAL_f3a7598c_4_k_cu_8ab43f4c4cuda3std6ranges3__45__cpo4nextE
	.align		8
        /*00b8*/ 	.dword	_ZN34_INTERNAL_f3a7598c_4_k_cu_8ab43f4c4cuda3std6ranges3__45__cpo4prevE
	.align		8
        /*00c0*/ 	.dword	_ZN34_INTERNAL_f3a7598c_4_k_cu_8ab43f4c4cuda3std6ranges3__45__cpo4dataE
	.align		8
        /*00c8*/ 	.dword	_ZN34_INTERNAL_f3a7598c_4_k_cu_8ab43f4c4cuda3std6ranges3__45__cpo5cdataE
	.align		8
        /*00d0*/ 	.dword	_ZN34_INTERNAL_f3a7598c_4_k_cu_8ab43f4c4cuda3std6ranges3__45__cpo4sizeE
	.align		8
        /*00d8*/ 	.dword	_ZN34_INTERNAL_f3a7598c_4_k_cu_8ab43f4c4cuda3std6ranges3__45__cpo5ssizeE
	.align		8
        /*00e0*/ 	.dword	_ZN34_INTERNAL_f3a7598c_4_k_cu_8ab43f4c4cuda3std6ranges3__45__cpo8distanceE
	.align		8
        /*00e8*/ 	.dword	_ZN34_INTERNAL_f3a7598c_4_k_cu_8ab43f4c6thrust24THRUST_300001_SM_1000_NS8cuda_cub3parE
	.align		8
        /*00f0*/ 	.dword	_ZN34_INTERNAL_f3a7598c_4_k_cu_8ab43f4c6thrust24THRUST_300001_SM_1000_NS8cuda_cub10par_nosyncE
	.align		8
        /*00f8*/ 	.dword	_ZN34_INTERNAL_f3a7598c_4_k_cu_8ab43f4c6thrust24THRUST_300001_SM_1000_NS6system6detail10sequential3seqE
	.align		8
        /*0100*/ 	.dword	_ZN34_INTERNAL_f3a7598c_4_k_cu_8ab43f4c6thrust24THRUST_300001_SM_1000_NS12placeholders2_1E
	.align		8
        /*0108*/ 	.dword	_ZN34_INTERNAL_f3a7598c_4_k_cu_8ab43f4c6thrust24THRUST_300001_SM_1000_NS12placeholders2_2E
	.align		8
        /*0110*/ 	.dword	_ZN34_INTERNAL_f3a7598c_4_k_cu_8ab43f4c6thrust24THRUST_300001_SM_1000_NS12placeholders2_3E
	.align		8
        /*0118*/ 	.dword	_ZN34_INTERNAL_f3a7598c_4_k_cu_8ab43f4c6thrust24THRUST_300001_SM_1000_NS12placeholders2_4E
	.align		8
        /*0120*/ 	.dword	_ZN34_INTERNAL_f3a7598c_4_k_cu_8ab43f4c6thrust24THRUST_300001_SM_1000_NS12placeholders2_5E
	.align		8
        /*0128*/ 	.dword	_ZN34_INTERNAL_f3a7598c_4_k_cu_8ab43f4c6thrust24THRUST_300001_SM_1000_NS12placeholders2_6E
	.align		8
        /*0130*/ 	.dword	_ZN34_INTERNAL_f3a7598c_4_k_cu_8ab43f4c6thrust24THRUST_300001_SM_1000_NS12placeholders2_7E
	.align		8
        /*0138*/ 	.dword	_ZN34_INTERNAL_f3a7598c_4_k_cu_8ab43f4c6thrust24THRUST_300001_SM_1000_NS12placeholders2_8E
	.align		8
        /*0140*/ 	.dword	_ZN34_INTERNAL_f3a7598c_4_k_cu_8ab43f4c6thrust24THRUST_300001_SM_1000_NS12placeholders2_9E
	.align		8
        /*0148*/ 	.dword	_ZN34_INTERNAL_f3a7598c_4_k_cu_8ab43f4c6thrust24THRUST_300001_SM_1000_NS12placeholders3_10E
	.align		8
        /*0150*/ 	.dword	_ZN34_INTERNAL_f3a7598c_4_k_cu_8ab43f4c6thrust24THRUST_300001_SM_1000_NS3seqE


//--------------------- .text._ZN3cub18CUB_300001_SM_10006detail4scan16DeviceScanKernelINS2_10policy_hubIiiimN4cuda3std3__44plusIvEEE10Policy1000EN6thrust24THRUST_300001_SM_1000_NS10device_ptrIiEESF_NS0_13ScanTileStateIiLb1EEES9_NS0_8NullTypeEmiLb0ESI_EEvT0_T1_T2_iT3_T4_T5_ --------------------------
	.section	.text._ZN3cub18CUB_300001_SM_10006detail4scan16DeviceScanKernelINS2_10policy_hubIiiimN4cuda3std3__44plusIvEEE10Policy1000EN6thrust24THRUST_300001_SM_1000_NS10device_ptrIiEESF_NS0_13ScanTileStateIiLb1EEES9_NS0_8NullTypeEmiLb0ESI_EEvT0_T1_T2_iT3_T4_T5_,"ax",@progbits
	.align	128
        .global         _ZN3cub18CUB_300001_SM_10006detail4scan16DeviceScanKernelINS2_10policy_hubIiiimN4cuda3std3__44plusIvEEE10Policy1000EN6thrust24THRUST_300001_SM_1000_NS10device_ptrIiEESF_NS0_13ScanTileStateIiLb1EEES9_NS0_8NullTypeEmiLb0ESI_EEvT0_T1_T2_iT3_T4_T5_
        .type           _ZN3cub18CUB_300001_SM_10006detail4scan16DeviceScanKernelINS2_10policy_hubIiiimN4cuda3std3__44plusIvEEE10Policy1000EN6thrust24THRUST_300001_SM_1000_NS10device_ptrIiEESF_NS0_13ScanTileStateIiLb1EEES9_NS0_8NullTypeEmiLb0ESI_EEvT0_T1_T2_iT3_T4_T5_,@function
        .size           _ZN3cub18CUB_300001_SM_10006detail4scan16DeviceScanKernelINS2_10policy_hubIiiimN4cuda3std3__44plusIvEEE10Policy1000EN6thrust24THRUST_300001_SM_1000_NS10device_ptrIiEESF_NS0_13ScanTileStateIiLb1EEES9_NS0_8NullTypeEmiLb0ESI_EEvT0_T1_T2_iT3_T4_T5_,(.L_x_190 - _ZN3cub18CUB_300001_SM_10006detail4scan16DeviceScanKernelINS2_10policy_hubIiiimN4cuda3std3__44plusIvEEE10Policy1000EN6thrust24THRUST_300001_SM_1000_NS10device_ptrIiEESF_NS0_13ScanTileStateIiLb1EEES9_NS0_8NullTypeEmiLb0ESI_EEvT0_T1_T2_iT3_T4_T5_)
        .other          _ZN3cub18CUB_300001_SM_10006detail4scan16DeviceScanKernelINS2_10policy_hubIiiimN4cuda3std3__44plusIvEEE10Policy1000EN6thrust24THRUST_300001_SM_1000_NS10device_ptrIiEESF_NS0_13ScanTileStateIiLb1EEES9_NS0_8NullTypeEmiLb0ESI_EEvT0_T1_T2_iT3_T4_T5_,@"STO_CUDA_ENTRY STV_DEFAULT"
_ZN3cub18CUB_300001_SM_10006detail4scan16DeviceScanKernelINS2_10policy_hubIiiimN4cuda3std3__44plusIvEEE10Policy1000EN6thrust24THRUST_300001_SM_1000_NS10device_ptrIiEESF_NS0_13ScanTileStateIiLb1EEES9_NS0_8NullTypeEmiLb0ESI_EEvT0_T1_T2_iT3_T4_T5_:
.text._ZN3cub18CUB_300001_SM_10006detail4scan16DeviceScanKernelINS2_10policy_hubIiiimN4cuda3std3__44plusIvEEE10Policy1000EN6thrust24THRUST_300001_SM_1000_NS10device_ptrIiEESF_NS0_13ScanTileStateIiLb1EEES9_NS0_8NullTypeEmiLb0ESI_EEvT0_T1_T2_iT3_T4_T5_:
[----:B------:R-:W-:Y:S08]  /*0000*/  LDC R1, c[0x0][0x37c] ;  /* 0x0000df00ff017b82 */ /* 0x000ff00000000800 */
[----:B------:R-:W0:Y:S01]  /*0010*/  S2UR UR6, SR_CTAID.X ;  /* 0x00000000000679c3 */ /* 0x000e220000002500 */
[----:B------:R-:W0:Y:S01]  /*0020*/  LDCU UR4, c[0x0][0x398] ;  /* 0x00007300ff0477ac */ /* 0x000e220008000800 */
[----:B------:R-:W1:Y:S01]  /*0030*/  LDCU.64 UR8, c[0x0][0x3a0] ;  /* 0x00007400ff0877ac */ /* 0x000e620008000a00 */
[----:B------:R-:W2:Y:S01]  /*0040*/  LDCU.64 UR12, c[0x0][0x358] ;  /* 0x00006b00ff0c77ac */ /* 0x000ea20008000a00 */
[----:B0-----:R-:W-:-:S04]  /*0050*/  UIADD3 UR6, UPT, UPT, UR6, UR4, URZ ;  /* 0x0000000406067290 */ /* 0x001fc8000fffe0ff */
[----:B------:R-:W-:-:S04]  /*0060*/  UIMAD.WIDE UR10, UR6, 0x1ee0, URZ ;  /* 0x00001ee0060a78a5 */ /* 0x000fc8000f8e02ff */
[----:B-1----:R-:W-:-:S04]  /*0070*/  UIADD3 UR7, UP0, UPT, -UR10, UR8, URZ ;  /* 0x000000080a077290 */ /* 0x002fc8000ff1e1ff */
[----:B------:R-:W-:Y:S02]  /*0080*/  UIADD3.X UR4, UPT, UPT, ~UR11, UR9, URZ, UP0, !UPT ;  /* 0x000000090b047290 */ /* 0x000fe400087fe5ff */
[----:B------:R-:W-:-:S04]  /*0090*/  UISETP.GE.U32.AND UP0, UPT, UR7, 0x1ee1, UPT ;  /* 0x00001ee10700788c */ /* 0x000fc8000bf06070 */
[----:B------:R-:W-:-:S09]  /*00a0*/  UISETP.GE.U32.AND.EX UP0, UPT, UR4, URZ, UPT, UP0 ;  /* 0x000000ff0400728c */ /* 0x000fd2000bf06100 */
[----:B--2---:R-:W-:Y:S05]  /*00b0*/  BRA.U !UP0, `(.L_x_0) ;  /* 0x0000001d08047547 */ /* 0x004fea000b800000 */
[----:B------:R-:W0:Y:S01]  /*00c0*/  S2R R36, SR_TID.X ;  /* 0x0000000000247919 */ /* 0x000e220000002100 */
[----:B------:R-:W1:Y:S01]  /*00d0*/  LDCU.64 UR4, c[0x0][0x380] ;  /* 0x00007000ff0477ac */ /* 0x000e620008000a00 */
[C---:B0-----:R-:W-:Y:S02]  /*00e0*/  LOP3.LUT R0, R36.reuse, 0x1f, RZ, 0xc0, !PT ;  /* 0x0000001f24007812 */ /* 0x041fe400078ec0ff */
[----:B------:R-:W-:-:S05]  /*00f0*/  LOP3.LUT R3, R36, 0x3e0, RZ, 0xc0, !PT ;  /* 0x000003e024037812 */ /* 0x000fca00078ec0ff */
[----:B------:R-:W-:-:S05]  /*0100*/  IMAD R0, R3, 0x13, R0 ;  /* 0x0000001303007824 */ /* 0x000fca00078e0200 */
[----:B------:R-:W-:-:S05]  /*0110*/  IADD3 R0, P0, PT, R0, UR10, RZ ;  /* 0x0000000a00007c10 */ /* 0x000fca000ff1e0ff */
[----:B------:R-:W-:Y:S02]  /*0120*/  IMAD.X R41, RZ, RZ, UR11, P0 ;  /* 0x0000000bff297e24 */ /* 0x000fe400080e06ff */
[----:B------:R-:W-:-:S03]  /*0130*/  IMAD.SHL.U32 R42, R0, 0x4, RZ ;  /* 0x00000004002a7824 */ /* 0x000fc600078e00ff */
[----:B------:R-:W-:Y:S02]  /*0140*/  SHF.L.U64.HI R41, R0, 0x2, R41 ;  /* 0x0000000200297819 */ /* 0x000fe40000010229 */
[----:B-1----:R-:W-:-:S04]  /*0150*/  IADD3 R2, P0, PT, R42, UR4, RZ ;  /* 0x000000042a027c10 */ /* 0x002fc8000ff1e0ff */
[----:B------:R-:W-:-:S05]  /*0160*/  IADD3.X R3, PT, PT, R41, UR5, RZ, P0, !PT ;  /* 0x0000000529037c10 */ /* 0x000fca00087fe4ff */
[----:B------:R-:W2:Y:S04]  /*0170*/  LDG.E R5, desc[UR12][R2.64] ;  /* 0x0000000c02057981 */ /* 0x000ea8000c1e1900 */
[----:B------:R-:W3:Y:S04]  /*0180*/  LDG.E R7, desc[UR12][R2.64+0x80] ;  /* 0x0000800c02077981 */ /* 0x000ee8000c1e1900 */
[----:B------:R-:W4:Y:S04]  /*0190*/  LDG.E R9, desc[UR12][R2.64+0x100] ;  /* 0x0001000c02097981 */ /* 0x000f28000c1e1900 */
[----:B------:R-:W5:Y:S04]  /*01a0*/  LDG.E R11, desc[UR12][R2.64+0x180] ;  /* 0x0001800c020b7981 */ /* 0x000f68000c1e1900 */
        /* <DEDUP_REMOVED lines=14> */
[----:B------:R-:W5:Y:S01]  /*0290*/  LDG.E R0, desc[UR12][R2.64+0x900] ;  /* 0x0009000c02007981 */ /* 0x000f62000c1e1900 */
[----:B------:R-:W0:Y:S01]  /*02a0*/  S2UR UR5, SR_CgaCtaId ;  /* 0x00000000000579c3 */ /* 0x000e220000008800 */
[----:B------:R-:W-:Y:S01]  /*02b0*/  SHF.R.U32.HI R32, RZ, 0x5, R36 ;  /* 0x00000005ff207819 */ /* 0x000fe20000011624 */
[----:B------:R-:W-:Y:S01]  /*02c0*/  UMOV UR4, 0x400 ;  /* 0x0000040000047882 */ /* 0x000fe20000000000 */
[----:B------:R-:W1:Y:S01]  /*02d0*/  S2R R44, SR_LANEID ;  /* 0x00000000002c7919 */ /* 0x000e620000000000 */
[----:B------:R-:W-:Y:S01]  /*02e0*/  UISETP.NE.AND UP0, UPT, UR6, URZ, UPT ;  /* 0x000000ff0600728c */ /* 0x000fe2000bf05270 */
[----:B------:R-:W-:Y:S01]  /*02f0*/  BSSY.RECONVERGENT B0, `(.L_x_1) ;  /* 0x000014b000007945 */ /* 0x000fe20003800200 */
[----:B0-----:R-:W-:Y:S01]  /*0300*/  ULEA UR4, UR5, UR4, 0x18 ;  /* 0x0000000405047291 */ /* 0x001fe2000f8ec0ff */
[----:B-1----:R-:W-:-:S05]  /*0310*/  IMAD R28, R32, 0x260, R44 ;  /* 0x00000260201c7824 */ /* 0x002fca00078e022c */
[----:B------:R-:W-:-:S05]  /*0320*/  LEA R28, R28, UR4, 0x2 ;  /* 0x000000041c1c7c11 */ /* 0x000fca000f8e10ff */
[----:B------:R-:W-:Y:S01]  /*0330*/  IMAD R27, R44, 0x48, R28 ;  /* 0x000000482c1b7824 */ /* 0x000fe200078e021c */
[----:B--2---:R0:W-:Y:S04]  /*0340*/  STS [R28], R5 ;  /* 0x000000051c007388 */ /* 0x0041e80000000800 */
[----:B---3--:R0:W-:Y:S04]  /*0350*/  STS [R28+0x80], R7 ;  /* 0x000080071c007388 */ /* 0x0081e80000000800 */
[----:B----4-:R0:W-:Y:S04]  /*0360*/  STS [R28+0x100], R9 ;  /* 0x000100091c007388 */ /* 0x0101e80000000800 */
[----:B-----5:R0:W-:Y:S04]  /*0370*/  STS [R28+0x180], R11 ;  /* 0x0001800b1c007388 */ /* 0x0201e80000000800 */
[----:B------:R0:W-:Y:S04]  /*0380*/  STS [R28+0x200], R13 ;  /* 0x0002000d1c007388 */ /* 0x0001e80000000800 */
        /* <DEDUP_REMOVED lines=13> */
[----:B------:R0:W-:Y:S01]  /*0460*/  STS [R28+0x900], R0 ;  /* 0x000900001c007388 */ /* 0x0001e20000000800 */
[----:B------:R-:W-:-:S03]  /*0470*/  NOP ;  /* 0x0000000000007918 */ /* 0x000fc60000000000 */
[----:B------:R0:W1:Y:S04]  /*0480*/  LDS R26, [R27] ;  /* 0x000000001b1a7984 */ /* 0x0000680000000800 */
[----:B------:R0:W2:Y:S04]  /*0490*/  LDS R25, [R27+0x4] ;  /* 0x000004001b197984 */ /* 0x0000a80000000800 */
[----:B------:R0:W3:Y:S04]  /*04a0*/  LDS R24, [R27+0x8] ;  /* 0x000008001b187984 */ /* 0x0000e80000000800 */
[----:B------:R0:W4:Y:S04]  /*04b0*/  LDS R40, [R27+0xc] ;  /* 0x00000c001b287984 */ /* 0x0001280000000800 */
[----:B------:R0:W0:Y:S04]  /*04c0*/  LDS R39, [R27+0x10] ;  /* 0x000010001b277984 */ /* 0x0000280000000800 */
        /* <DEDUP_REMOVED lines=13> */
[----:B------:R0:W0:Y:S01]  /*05a0*/  LDS R0, [R27+0x48] ;  /* 0x000048001b007984 */ /* 0x0000220000000800 */
[----:B------:R-:W-:Y:S06]  /*05b0*/  BAR.SYNC.DEFER_BLOCKING 0x0 ;  /* 0x0000000000007b1d */ /* 0x000fec0000010000 */
[----:B-1234-:R-:W-:Y:S05]  /*05c0*/  BRA.U UP0, `(.L_x_2) ;  /* 0x0000000500247547 */ /* 0x01efea000b800000 */
[----:B------:R-:W-:Y:S02]  /*05d0*/  IADD3 R8, PT, PT, R24, R25, R26 ;  /* 0x0000001918087210 */ /* 0x000fe40007ffe01a */
[----:B------:R-:W-:Y:S02]  /*05e0*/  ISETP.NE.AND P1, PT, R44, 0x1f, PT ;  /* 0x0000001f2c00780c */ /* 0x000fe40003f25270 */
[----:B0-----:R-:W-:Y:S02]  /*05f0*/  IADD3 R8, PT, PT, R39, R40, R8 ;  /* 0x0000002827087210 */ /* 0x001fe40007ffe008 */
[----:B------:R-:W-:Y:S02]  /*0600*/  ISETP.GE.U32.AND P2, PT, R36, 0x20, PT ;  /* 0x000000202400780c */ /* 0x000fe40003f46070 */
[----:B------:R-:W-:Y:S02]  /*0610*/  IADD3 R8, PT, PT, R30, R31, R8 ;  /* 0x0000001f1e087210 */ /* 0x000fe40007ffe008 */
[----:B------:R-:W-:-:S02]  /*0620*/  ISETP.NE.AND P3, PT, R44, RZ, PT ;  /* 0x000000ff2c00720c */ /* 0x000fc40003f65270 */
[----:B------:R-:W-:-:S03]  /*0630*/  IADD3 R8, PT, PT, R23, R29, R8 ;  /* 0x0000001d17087210 */ /* 0x000fc60007ffe008 */
[----:B------:R-:W-:Y:S02]  /*0640*/  @!P1 LEA R37, R32, UR4, 0x2 ;  /* 0x0000000420259c11 */ /* 0x000fe4000f8e10ff */
[----:B------:R-:W-:-:S04]  /*0650*/  IADD3 R8, PT, PT, R21, R22, R8 ;  /* 0x0000001615087210 */ /* 0x000fc80007ffe008 */
[----:B------:R-:W-:-:S04]  /*0660*/  IADD3 R8, PT, PT, R7, R20, R8 ;  /* 0x0000001407087210 */ /* 0x000fc80007ffe008 */
[----:B------:R-:W-:-:S04]  /*0670*/  IADD3 R8, PT, PT, R5, R6, R8 ;  /* 0x0000000605087210 */ /* 0x000fc80007ffe008 */
[----:B------:R-:W-:-:S04]  /*0680*/  IADD3 R33, PT, PT, R3, R4, R8 ;  /* 0x0000000403217210 */ /* 0x000fc80007ffe008 */
[----:B------:R-:W-:-:S05]  /*0690*/  IADD3 R33, PT, PT, R0, R2, R33 ;  /* 0x0000000200217210 */ /* 0x000fca0007ffe021 */
[----:B------:R-:W0:Y:S02]  /*06a0*/  SHFL.UP P0, R8, R33, 0x1, RZ ;  /* 0x0420000021087989 */ /* 0x000e2400000000ff */
[----:B0-----:R-:W-:-:S05]  /*06b0*/  @P0 IMAD.IADD R8, R33, 0x1, R8 ;  /* 0x0000000121080824 */ /* 0x001fca00078e0208 */
[----:B------:R-:W0:Y:S02]  /*06c0*/  SHFL.UP P0, R13, R8, 0x2, RZ ;  /* 0x04400000080d7989 */ /* 0x000e2400000000ff */
[----:B0-----:R-:W-:-:S05]  /*06d0*/  @P0 IMAD.IADD R13, R8, 0x1, R13 ;  /* 0x00000001080d0824 */ /* 0x001fca00078e020d */
[----:B------:R-:W0:Y:S02]  /*06e0*/  SHFL.UP P0, R16, R13, 0x4, RZ ;  /* 0x048000000d107989 */ /* 0x000e2400000000ff */
[----:B0-----:R-:W-:-:S05]  /*06f0*/  @P0 IMAD.IADD R16, R13, 0x1, R16 ;  /* 0x000000010d100824 */ /* 0x001fca00078e0210 */
[----:B------:R-:W0:Y:S02]  /*0700*/  SHFL.UP P0, R35, R16, 0x8, RZ ;  /* 0x0500000010237989 */ /* 0x000e2400000000ff */
[----:B0-----:R-:W-:-:S05]  /*0710*/  @P0 IMAD.IADD R35, R16, 0x1, R35 ;  /* 0x0000000110230824 */ /* 0x001fca00078e0223 */
[----:B------:R-:W0:Y:S02]  /*0720*/  SHFL.UP P0, R34, R35, 0x10, RZ ;  /* 0x0600000023227989 */ /* 0x000e2400000000ff */
[----:B0-----:R-:W-:Y:S01]  /*0730*/  @P0 IMAD.IADD R34, R35, 0x1, R34 ;  /* 0x0000000123220824 */ /* 0x001fe200078e0222 */
[----:B------:R-:W-:-:S03]  /*0740*/  ISETP.NE.AND P0, PT, R32, 0x2, PT ;  /* 0x000000022000780c */ /* 0x000fc60003f05270 */
[----:B------:R-:W-:Y:S01]  /*0750*/  IMAD.IADD R33, R34, 0x1, -R33 ;  /* 0x0000000122217824 */ /* 0x000fe200078e0a21 */
[----:B------:R-:W-:Y:S01]  /*0760*/  @!P1 STS [R37+0x10], R34 ;  /* 0x0000102225009388 */ /* 0x000fe20000000800 */
[----:B------:R-:W-:Y:S01]  /*0770*/  BAR.SYNC.DEFER_BLOCKING 0x0 ;  /* 0x0000000000007b1d */ /* 0x000fe20000010000 */
[----:B------:R-:W-:-:S05]  /*0780*/  ISETP.NE.AND P1, PT, R32, 0x9, PT ;  /* 0x000000092000780c */ /* 0x000fca0003f25270 */
[----:B------:R-:W0:Y:S04]  /*0790*/  LDS.128 R8, [UR4+0x10] ;  /* 0x00001004ff087984 */ /* 0x000e280008000c00 */
[----:B------:R-:W1:Y:S04]  /*07a0*/  LDS.128 R12, [UR4+0x20] ;  /* 0x00002004ff0c7984 */ /* 0x000e680008000c00 */
[----:B------:R-:W2:Y:S01]  /*07b0*/  LDS.128 R16, [UR4+0x30] ;  /* 0x00003004ff107984 */ /* 0x000ea20008000c00 */
[----:B0-----:R-:W-:-:S04]  /*07c0*/  IMAD.IADD R9, R8, 0x1, R9 ;  /* 0x0000000108097824 */ /* 0x001fc800078e0209 */
[----:B------:R-:W-:Y:S01]  /*07d0*/  IMAD.IADD R10, R10, 0x1, R9 ;  /* 0x000000010a0a7824 */ /* 0x000fe200078e0209 */
[----:B------:R-:W-:Y:S02]  /*07e0*/  SEL R8, R9, R8, !P0 ;  /* 0x0000000809087207 */ /* 0x000fe40004000000 */
[----:B------:R-:W-:Y:S01]  /*07f0*/  ISETP.NE.AND P0, PT, R32, 0x3, PT ;  /* 0x000000032000780c */ /* 0x000fe20003f05270 */
[----:B------:R-:W-:Y:S01]  /*0800*/  IMAD.IADD R11, R11, 0x1, R10 ;  /* 0x000000010b0b7824 */ /* 0x000fe200078e020a */
[----:B------:R-:W-:Y:S02]  /*0810*/  SEL R9, R33, RZ, P3 ;  /* 0x000000ff21097207 */ /* 0x000fe40001800000 */
[----:B------:R-:W-:Y:S01]  /*0820*/  SEL R8, R10, R8, !P0 ;  /* 0x000000080a087207 */ /* 0x000fe20004000000 */
[----:B-1----:R-:W-:Y:S01]  /*0830*/  IMAD.IADD R12, R11, 0x1, R12 ;  /* 0x000000010b0c7824 */ /* 0x002fe200078e020c */
[----:B------:R-:W-:-:S03]  /*0840*/  ISETP.NE.AND P0, PT, R32, 0x4, PT ;  /* 0x000000042000780c */ /* 0x000fc60003f05270 */
[----:B------:R-:W-:Y:S01]  /*0850*/  IMAD.IADD R13, R13, 0x1, R12 ;  /* 0x000000010d0d7824 */ /* 0x000fe200078e020c */
[----:B------:R-:W-:Y:S02]  /*0860*/  SEL R8, R11, R8, !P0 ;  /* 0x000000080b087207 */ /* 0x000fe40004000000 */
[----:B------:R-:W-:Y:S01]  /*0870*/  ISETP.NE.AND P0, PT, R32, 0x5, PT ;  /* 0x000000052000780c */ /* 0x000fe20003f05270 */
[----:B------:R-:W-:-:S03]  /*0880*/  IMAD.IADD R14, R14, 0x1, R13 ;  /* 0x000000010e0e7824 */ /* 0x000fc600078e020d */
[----:B------:R-:W-:Y:S01]  /*0890*/  SEL R8, R12, R8, !P0 ;  /* 0x000000080c087207 */ /* 0x000fe20004000000 */
[----:B------:R-:W-:Y:S01]  /*08a0*/  IMAD.IADD R15, R15, 0x1, R14 ;  /* 0x000000010f0f7824 */ /* 0x000fe200078e020e */
[----:B------:R-:W-:-:S03]  /*08b0*/  ISETP.NE.AND P0, PT, R32, 0x6, PT ;  /* 0x000000062000780c */ /* 0x000fc60003f05270 */
[----:B--2---:R-:W-:Y:S01]  /*08c0*/  IMAD.IADD R16, R15, 0x1, R16 ;  /* 0x000000010f107824 */ /* 0x004fe200078e0210 */
[----:B------:R-:W-:Y:S02]  /*08d0*/  SEL R8, R13, R8, !P0 ;  /* 0x000000080d087207 */ /* 0x000fe40004000000 */
[----:B------:R-:W-:Y:S01]  /*08e0*/  ISETP.NE.AND P0, PT, R32, 0x7, PT ;  /* 0x000000072000780c */ /* 0x000fe20003f05270 */
[----:B------:R-:W-:-:S03]  /*08f0*/  IMAD.IADD R17, R17, 0x1, R16 ;  /* 0x0000000111117824 */ /* 0x000fc600078e0210 */
[----:B------:R-:W-:Y:S01]  /*0900*/  SEL R8, R14, R8, !P0 ;  /* 0x000000080e087207 */ /* 0x000fe20004000000 */
[----:B------:R-:W-:Y:S01]  /*0910*/  IMAD.IADD R18, R18, 0x1, R17 ;  /* 0x0000000112127824 */ /* 0x000fe200078e0211 */
[----:B------:R-:W-:-:S03]  /*0920*/  ISETP.NE.AND P0, PT, R32, 0x8, PT ;  /* 0x000000082000780c */ /* 0x000fc60003f05270 */
[----:B------:R-:W-:Y:S01]  /*0930*/  IMAD.IADD R19, R19, 0x1, R18 ;  /* 0x0000000113137824 */ /* 0x000fe200078e0212 */
[----:B------:R-:W-:Y:S02]  /*0940*/  SEL R8, R15, R8, !P0 ;  /* 0x000000080f087207 */ /* 0x000fe40004000000 */
[----:B------:R-:W-:Y:S02]  /*0950*/  ISETP.NE.AND P0, PT, R32, 0xa, PT ;  /* 0x0000000a2000780c */ /* 0x000fe40003f05270 */
[----:B------:R-:W-:Y:S02]  /*0960*/  SEL R8, R16, R8, !P1 ;  /* 0x0000000810087207 */ /* 0x000fe40004800000 */
[C---:B------:R-:W-:Y:S02]  /*0970*/  ISETP.NE.AND P1, PT, R32.reuse, 0xb, PT ;  /* 0x0000000b2000780c */ /* 0x040fe40003f25270 */
[----:B------:R-:W-:Y:S02]  /*0980*/  SEL R8, R17, R8, !P0 ;  /* 0x0000000811087207 */ /* 0x000fe40004000000 */
[----:B------:R-:W-:-:S02]  /*0990*/  ISETP.NE.AND P0, PT, R32, 0xc, PT ;  /* 0x0000000c2000780c */ /* 0x000fc40003f05270 */
[----:B------:R-:W-:Y:S02]  /*09a0*/  SEL R8, R18, R8, !P1 ;  /* 0x0000000812087207 */ /* 0x000fe40004800000 */
[----:B------:R-:W-:Y:S02]  /*09b0*/  ISETP.NE.AND P1, PT, R36, RZ, PT ;  /* 0x000000ff2400720c */ /* 0x000fe40003f25270 */
[----:B------:R-:W-:-:S05]  /*09c0*/  SEL R8, R19, R8, !P0 ;  /* 0x0000000813087207 */ /* 0x000fca0004000000 */
[----:B------:R-:W-:-:S06]  /*09d0*/  @P2 IMAD.IADD R33, R8, 0x1, R9 ;  /* 0x0000000108212824 */ /* 0x000fcc00078e0209 */
[----:B------:R-:W-:Y:S05]  /*09e0*/  @P1 BRA `(.L_x_3) ;  /* 0x0000000c006c1947 */ /* 0x000fea0003800000 */
[----:B------:R-:W0:Y:S01]  /*09f0*/  LDS R12, [UR4+0x40] ;  /* 0x00004004ff0c7984 */ /* 0x000e220008000800 */
[----:B------:R-:W1:Y:S01]  /*0a00*/  LDC.64 R10, c[0x0][0x390] ;  /* 0x0000e400ff0a7b82 */ /* 0x000e620000000a00 */
[----:B------:R-:W-:Y:S02]  /*0a10*/  IMAD.MOV.U32 R8, RZ, RZ, 0x65 ;  /* 0x00000065ff087424 */ /* 0x000fe400078e00ff */
[----:B------:R-:W-:Y:S02]  /*0a20*/  IMAD.MOV.U32 R33, RZ, RZ, RZ ;  /* 0x000000ffff217224 */ /* 0x000fe400078e00ff */
[----:B0-----:R-:W-:-:S05]  /*0a30*/  IMAD.IADD R9, R19, 0x1, R12 ;  /* 0x0000000113097824 */ /* 0x001fca00078e020c */
[----:B-1----:R0:W-:Y:S01]  /*0a40*/  ST.E.64.STRONG.GPU desc[UR12][R10.64+0x100], R8 ;  /* 0x000100080a007985 */ /* 0x0021e2000c10fb0c */
[----:B------:R-:W-:Y:S05]  /*0a50*/  BRA `(.L_x_3) ;  /* 0x0000000c00507947 */ /* 0x000fea0003800000 */
.L_x_2:
[----:B------:R-:W-:Y:S02]  /*0a60*/  IADD3 R8, PT, PT, R24, R25, R26 ;  /* 0x0000001918087210 */ /* 0x000fe40007ffe01a */
[C---:B------:R-:W-:Y:S02]  /*0a70*/  ISETP.NE.AND P1, PT, R44.reuse, 0x1f, PT ;  /* 0x0000001f2c00780c */ /* 0x040fe40003f25270 */
[----:B0-----:R-:W-:Y:S02]  /*0a80*/  IADD3 R8, PT, PT, R39, R40, R8 ;  /* 0x0000002827087210 */ /* 0x001fe40007ffe008 */
[----:B------:R-:W-:Y:S02]  /*0a90*/  ISETP.NE.AND P2, PT, R44, RZ, PT ;  /* 0x000000ff2c00720c */ /* 0x000fe40003f45270 */
[----:B------:R-:W-:-:S04]  /*0aa0*/  IADD3 R8, PT, PT, R30, R31, R8 ;  /* 0x0000001f1e087210 */ /* 0x000fc80007ffe008 */
        /* <DEDUP_REMOVED lines=37> */
[----:B------:R-:W-:Y:S01]  /*0d00*/  IMAD.IADD R14, R14, 0x1, R13 ;  /* 0x000000010e0e7824 */ /* 0x000fe200078e020d */
[----:B------:R-:W0:Y:S02]  /*0d10*/  LDS R11, [UR4+0x40] ;  /* 0x00004004ff0b7984 */ /* 0x000e240008000800 */
        /* <DEDUP_REMOVED lines=12> */
[----:B------:R-:W-:-:S04]  /*0de0*/  ISETP.NE.AND P0, PT, R32, 0x9, PT ;  /* 0x000000092000780c */ /* 0x000fc80003f05270 */
[----:B------:R-:W-:Y:S02]  /*0df0*/  SEL R8, R16, R8, !P0 ;  /* 0x0000000810087207 */ /* 0x000fe40004000000 */
[----:B------:R-:W-:-:S04]  /*0e00*/  ISETP.NE.AND P0, PT, R32, 0xa, PT ;  /* 0x0000000a2000780c */ /* 0x000fc80003f05270 */
[----:B------:R-:W-:Y:S02]  /*0e10*/  SEL R8, R17, R8, !P0 ;  /* 0x0000000811087207 */ /* 0x000fe40004000000 */
[----:B------:R-:W-:-:S04]  /*0e20*/  ISETP.NE.AND P0, PT, R32, 0xb, PT ;  /* 0x0000000b2000780c */ /* 0x000fc80003f05270 */
[----:B------:R-:W-:Y:S02]  /*0e30*/  SEL R8, R18, R8, !P0 ;  /* 0x0000000812087207 */ /* 0x000fe40004000000 */
[C---:B------:R-:W-:Y:S01]  /*0e40*/  ISETP.GT.U32.AND P0, PT, R36.reuse, 0x1f, PT ;  /* 0x0000001f2400780c */ /* 0x040fe20003f04070 */
[C---:B0-----:R-:W-:Y:S01]  /*0e50*/  IMAD.IADD R11, R19.reuse, 0x1, R11 ;  /* 0x00000001130b7824 */ /* 0x041fe200078e020b */
[----:B------:R-:W-:Y:S02]  /*0e60*/  SEL R8, R19, R8, !P1 ;  /* 0x0000000813087207 */ /* 0x000fe40004800000 */
[----:B------:R-:W-:-:S03]  /*0e70*/  ISETP.GE.U32.AND P1, PT, R36, 0x20, PT ;  /* 0x000000202400780c */ /* 0x000fc60003f26070 */
[----:B------:R-:W-:-:S05]  /*0e80*/  IMAD.IADD R8, R8, 0x1, R9 ;  /* 0x0000000108087824 */ /* 0x000fca00078e0209 */
[----:B------:R-:W-:Y:S01]  /*0e90*/  SEL R43, R33, R8, !P1 ;  /* 0x00000008212b7207 */ /* 0x000fe20004800000 */
[----:B------:R-:W-:Y:S06]  /*0ea0*/  @P0 BRA `(.L_x_4) ;  /* 0x0000000800140947 */ /* 0x000fec0003800000 */
[----:B------:R-:W0:Y:S01]  /*0eb0*/  LDC.64 R16, c[0x0][0x390] ;  /* 0x0000e400ff107b82 */ /* 0x000e220000000a00 */
[----:B------:R-:W-:Y:S01]  /*0ec0*/  ISETP.NE.AND P1, PT, R36, RZ, PT ;  /* 0x000000ff2400720c */ /* 0x000fe20003f25270 */
[----:B------:R-:W-:Y:S01]  /*0ed0*/  IMAD.U32 R13, RZ, RZ, UR6 ;  /* 0x00000006ff0d7e24 */ /* 0x000fe2000f8e00ff */
[----:B------:R-:W-:-:S05]  /*0ee0*/  LOP3.LUT R18, RZ, R36, RZ, 0x33, !PT ;  /* 0x00000024ff127212 */ /* 0x000fca00078e33ff */
[----:B------:R-:W-:-:S06]  /*0ef0*/  VIADD R18, R18, UR6 ;  /* 0x0000000612127c36 */ /* 0x000fcc0008000000 */
[----:B------:R-:W-:Y:S01]  /*0f00*/  @!P1 IMAD.MOV.U32 R10, RZ, RZ, 0x64 ;  /* 0x00000064ff0a9424 */ /* 0x000fe200078e00ff */
[----:B------:R1:W-:Y:S01]  /*0f10*/  @!P1 STS [UR4+0xc], R11 ;  /* 0x00000c0bff009988 */ /* 0x0003e20008000804 */
[----:B0-----:R-:W-:-:S04]  /*0f20*/  IMAD.WIDE R12, R13, 0x8, R16 ;  /* 0x000000080d0c7825 */ /* 0x001fc800078e0210 */
[----:B------:R-:W-:Y:S01]  /*0f30*/  IMAD.WIDE R16, R18, 0x8, R16 ;  /* 0x0000000812107825 */ /* 0x000fe200078e0210 */
[----:B------:R1:W-:Y:S01]  /*0f40*/  @!P1 ST.E.64.STRONG.GPU desc[UR12][R12.64+0x100], R10 ;  /* 0x0001000a0c009985 */ /* 0x0003e2000c10fb0c */
[----:B------:R-:W-:Y:S05]  /*0f50*/  NANOSLEEP 0x226 ;  /* 0x000002260000795d */ /* 0x000fea0003800000 */
[----:B------:R-:W2:Y:S01]  /*0f60*/  LD.E.64.STRONG.GPU R14, desc[UR12][R16.64+0x100] ;  /* 0x0001000c100e7980 */ /* 0x000ea2000c10fb00 */
[----:B------:R-:W-:Y:S01]  /*0f70*/  UMOV UR5, 0xffffffff ;  /* 0xffffffff00057882 */ /* 0x000fe20000000000 */
[----:B--2---:R-:W-:Y:S02]  /*0f80*/  ISETP.NE.AND P0, PT, R14, 0x63, PT ;  /* 0x000000630e00780c */ /* 0x004fe40003f05270 */
[----:B-1----:R-:W-:Y:S11]  /*0f90*/  BRA.DIV UR5, `(.L_x_5) ;  /* 0x0000002e05dc7947 */ /* 0x002ff6000b800000 */
[----:B------:R-:W-:-:S13]  /*0fa0*/  VOTE.ANY P0, !P0 ;  /* 0x0000000000ff7806 */ /* 0x000fda0004000100 */
.L_x_34:
[----:B------:R-:W-:Y:S05]  /*0fb0*/  @!P0 BRA `(.L_x_6) ;  /* 0x0000000000248947 */ /* 0x000fea0003800000 */
[----:B------:R-:W-:-:S07]  /*0fc0*/  IMAD.MOV.U32 R9, RZ, RZ, 0x1de ;  /* 0x000001deff097424 */ /* 0x000fce00078e00ff */
.L_x_8:
[----:B------:R-:W-:Y:S05]  /*0fd0*/  NANOSLEEP R9 ;  /* 0x000000090000735d */ /* 0x000fea0003800000 */
[----:B------:R-:W2:Y:S01]  /*0fe0*/  LD.E.64.STRONG.GPU R14, desc[UR12][R16.64+0x100] ;  /* 0x0001000c100e7980 */ /* 0x000ea2000c10fb00 */
[----:B------:R-:W-:Y:S01]  /*0ff0*/  UMOV UR5, 0xffffffff ;  /* 0xffffffff00057882 */ /* 0x000fe20000000000 */
[----:B------:R-:W-:Y:S02]  /*1000*/  SHF.R.U32.HI R9, RZ, 0x1, R9 ;  /* 0x00000001ff097819 */ /* 0x000fe40000011609 */
[----:B--2---:R-:W-:Y:S01]  /*1010*/  ISETP.NE.AND P0, PT, R14, 0x63, PT ;  /* 0x000000630e00780c */ /* 0x004fe20003f05270 */
[----:B------:R-:W-:-:S12]  /*1020*/  BRA.DIV UR5, `(.L_x_7) ;  /* 0x0000002e05d87947 */ /* 0x000fd8000b800000 */
[----:B------:R-:W-:-:S13]  /*1030*/  VOTE.ANY P0, !P0 ;  /* 0x0000000000ff7806 */ /* 0x000fda0004000100 */
.L_x_37:
[----:B------:R-:W-:Y:S05]  /*1040*/  @P0 BRA `(.L_x_8) ;  /* 0xfffffffc00e00947 */ /* 0x000fea000383ffff */
.L_x_6:
[----:B------:R-:W-:Y:S01]  /*1050*/  UMOV UR5, 0xffffffff ;  /* 0xffffffff00057882 */ /* 0x000fe20000000000 */
[----:B------:R-:W-:Y:S02]  /*1060*/  ISETP.NE.AND P2, PT, R14, 0x65, PT ;  /* 0x000000650e00780c */ /* 0x000fe40003f45270 */
[----:B------:R-:W-:Y:S11]  /*1070*/  BRA.DIV UR5, `(.L_x_9) ;  /* 0x0000002e05e47947 */ /* 0x000ff6000b800000 */
[----:B------:R-:W0:Y:S01]  /*1080*/  S2R R45, SR_GEMASK ;  /* 0x00000000002d7919 */ /* 0x000e220000003c00 */
[----:B------:R-:W-:Y:S01]  /*1090*/  VOTE.ANY R8, PT, !P2 ;  /* 0x0000000000087806 */ /* 0x000fe200050e0100 */
[C---:B------:R-:W-:Y:S02]  /*10a0*/  VIADD R33, R44.reuse, 0x2 ;  /* 0x000000022c217836 */ /* 0x040fe40000000000 */
[C---:B------:R-:W-:Y:S02]  /*10b0*/  VIADD R32, R44.reuse, 0x4 ;  /* 0x000000042c207836 */ /* 0x040fe40000000000 */
[C---:B------:R-:W-:Y:S02]  /*10c0*/  VIADD R19, R44.reuse, 0x8 ;  /* 0x000000082c137836 */ /* 0x040fe40000000000 */
[----:B------:R-:W-:Y:S01]  /*10d0*/  VIADD R34, R44, 0x10 ;  /* 0x000000102c227836 */ /* 0x000fe20000000000 */
[----:B0-----:R-:W-:-:S05]  /*10e0*/  LOP3.LUT R8, R8, 0x80000000, R45, 0xec, !PT ;  /* 0x8000000008087812 */ /* 0x001fca00078eec2d */
[----:B------:R-:W-:-:S05]  /*10f0*/  VIADD R9, R8, 0xffffffff ;  /* 0xffffffff08097836 */ /* 0x000fca0000000000 */
[----:B------:R-:W-:-:S04]  /*1100*/  LOP3.LUT R9, R8, R9, RZ, 0xc, !PT ;  /* 0x0000000908097212 */ /* 0x000fc800078e0cff */
[----:B------:R0:W1:Y:S02]  /*1110*/  POPC R38, R9 ;  /* 0x0000000900267309 */ /* 0x0000640000000000 */
[----:B0-----:R-:W0:Y:S01]  /*1120*/  LDC.64 R8, c[0x0][0x390] ;  /* 0x0000e400ff087b82 */ /* 0x001e220000000a00 */
[----:B-1----:R-:W1:Y:S01]  /*1130*/  SHFL.DOWN PT, R16, R15, 0x1, R38 ;  /* 0x082000000f107989 */ /* 0x002e6200000e0026 */
[-C--:B------:R-:W-:Y:S02]  /*1140*/  ISETP.GE.AND P0, PT, R44, R38.reuse, PT ;  /* 0x000000262c00720c */ /* 0x080fe40003f06270 */
[-C--:B------:R-:W-:Y:S02]  /*1150*/  ISETP.GT.AND P2, PT, R34, R38.reuse, PT ;  /* 0x000000262200720c */ /* 0x080fe40003f44270 */
[----:B-1----:R-:W-:Y:S02]  /*1160*/  SEL R16, R16, RZ, !P0 ;  /* 0x000000ff10107207 */ /* 0x002fe40004000000 */
[----:B------:R-:W-:-:S03]  /*1170*/  ISETP.GT.AND P0, PT, R33, R38, PT ;  /* 0x000000262100720c */ /* 0x000fc60003f04270 */
[----:B------:R-:W-:-:S05]  /*1180*/  IMAD.IADD R17, R16, 0x1, R15 ;  /* 0x0000000110117824 */ /* 0x000fca00078e020f */
[----:B------:R-:W1:Y:S02]  /*1190*/  SHFL.DOWN PT, R16, R17, 0x2, R38 ;  /* 0x0840000011107989 */ /* 0x000e6400000e0026 */
[----:B-1----:R-:W-:Y:S02]  /*11a0*/  SEL R16, R16, RZ, !P0 ;  /* 0x000000ff10107207 */ /* 0x002fe40004000000 */
[----:B------:R-:W-:-:S03]  /*11b0*/  ISETP.GT.AND P0, PT, R32, R38, PT ;  /* 0x000000262000720c */ /* 0x000fc60003f04270 */
[----:B------:R-:W-:-:S05]  /*11c0*/  IMAD.IADD R35, R17, 0x1, R16 ;  /* 0x0000000111237824 */ /* 0x000fca00078e0210 */
[----:B------:R-:W1:Y:S02]  /*11d0*/  SHFL.DOWN PT, R16, R35, 0x4, R38 ;  /* 0x0880000023107989 */ /* 0x000e6400000e0026 */
[----:B-1----:R-:W-:Y:S02]  /*11e0*/  SEL R16, R16, RZ, !P0 ;  /* 0x000000ff10107207 */ /* 0x002fe40004000000 */
[----:B------:R-:W-:-:S03]  /*11f0*/  ISETP.GT.AND P0, PT, R19, R38, PT ;  /* 0x000000261300720c */ /* 0x000fc60003f04270 */
[----:B------:R-:W-:Y:S01]  /*1200*/  IMAD.IADD R37, R35, 0x1, R16 ;  /* 0x0000000123257824 */ /* 0x000fe200078e0210 */
[----:B0-----:R-:W-:-:S04]  /*1210*/  IADD3 R35, P3, PT, R8, 0x100, RZ ;  /* 0x0000010008237810 */ /* 0x001fc80007f7e0ff */
[----:B------:R-:W0:Y:S02]  /*1220*/  SHFL.DOWN PT, R16, R37, 0x8, R38 ;  /* 0x0900000025107989 */ /* 0x000e2400000e0026 */
[----:B0-----:R-:W-:Y:S02]  /*1230*/  SEL R16, R16, RZ, !P0 ;  /* 0x000000ff10107207 */ /* 0x001fe40004000000 */
[----:B------:R-:W-:-:S03]  /*1240*/  ISETP.NE.AND P0, PT, R14, 0x65, PT ;  /* 0x000000650e00780c */ /* 0x000fc60003f05270 */
[----:B------:R-:W-:Y:S02]  /*1250*/  IMAD.IADD R17, R37, 0x1, R16 ;  /* 0x0000000125117824 */ /* 0x000fe400078e0210 */
[----:B------:R-:W-:-:S03]  /*1260*/  IMAD.X R37, RZ, RZ, R9, P3 ;  /* 0x000000ffff257224 */ /* 0x000fc600018e0609 */
[----:B------:R-:W0:Y:S05]  /*1270*/  SHFL.DOWN PT, R16, R17, 0x10, R38 ;  /* 0x0a00000011107989 */ /* 0x000e2a00000e0026 */
[----:B------:R-:W-:Y:S02]  /*1280*/  VOTE.ALL P0, P0 ;  /* 0x0000000000ff7806 */ /* 0x000fe40000000000 */
[----:B0-----:R-:W-:-:S05]  /*1290*/  SEL R16, R16, RZ, !P2 ;  /* 0x000000ff10107207 */ /* 0x001fca0005000000 */
[----:B------:R-:W-:-:S07]  /*12a0*/  IMAD.IADD R36, R17, 0x1, R16 ;  /* 0x0000000111247824 */ /* 0x000fce00078e0210 */
.L_x_46:
[----:B------:R-:W-:Y:S05]  /*12b0*/  @!P0 BRA `(.L_x_10) ;  /* 0x0000000000d48947 */ /* 0x000fea0003800000 */
[----:B------:R-:W-:-:S07]  /*12c0*/  IMAD.MOV.U32 R38, RZ, RZ, 0x1de ;  /* 0x000001deff267424 */ /* 0x000fce00078e00ff */
.L_x_16:
[----:B------:R-:W-:Y:S02]  /*12d0*/  IMAD.MOV.U32 R8, RZ, RZ, R35 ;  /* 0x000000ffff087224 */ /* 0x000fe400078e0023 */
[----:B------:R-:W-:Y:S02]  /*12e0*/  IMAD.MOV.U32 R9, RZ, RZ, R37 ;  /* 0x000000ffff097224 */ /* 0x000fe400078e0025 */
[----:B------:R-:W-:-:S05]  /*12f0*/  IMAD.WIDE R16, R18, 0x8, R8 ;  /* 0x0000000812107825 */ /* 0x000fca00078e0208 */
[----:B------:R-:W2:Y:S01]  /*1300*/  LD.E.64.STRONG.GPU R14, desc[UR12][R16.64+-0x100] ;  /* 0xffff000c100e7980 */ /* 0x000ea2000c10fb00 */
[----:B------:R-:W-:Y:S05]  /*1310*/  YIELD ;  /* 0x0000000000007946 */ /* 0x000fea0003800000 */
[----:B------:R-:W-:Y:S01]  /*1320*/  UMOV UR5, 0xffffffff ;  /* 0xffffffff00057882 */ /* 0x000fe20000000000 */
[----:B------:R-:W-:Y:S02]  /*1330*/  SHF.R.U32.HI R38, RZ, 0x1, R38 ;  /* 0x00000001ff267819 */ /* 0x000fe40000011626 */
[----:B--2---:R-:W-:Y:S01]  /*1340*/  ISETP.NE.AND P0, PT, R14, 0x63, PT ;  /* 0x000000630e00780c */ /* 0x004fe20003f05270 */
[----:B------:R-:W-:-:S12]  /*1350*/  BRA.DIV UR5, `(.L_x_11) ;  /* 0x0000003205347947 */ /* 0x000fd8000b800000 */
[----:B------:R-:W-:-:S13]  /*1360*/  VOTE.ANY P0, !P0 ;  /* 0x0000000000ff7806 */ /* 0x000fda0004000100 */
.L_x_49:
[----:B------:R-:W-:Y:S05]  /*1370*/  @!P0 BRA `(.L_x_12) ;  /* 0x0000000000248947 */ /* 0x000fea0003800000 */
[----:B------:R-:W-:-:S07]  /*1380*/  IMAD.MOV.U32 R9, RZ, RZ, R38 ;  /* 0x000000ffff097224 */ /* 0x000fce00078e0026 */
.L_x_14:
[----:B------:R-:W-:Y:S05]  /*1390*/  NANOSLEEP R9 ;  /* 0x000000090000735d */ /* 0x000fea0003800000 */
[----:B------:R-:W2:Y:S01]  /*13a0*/  LD.E.64.STRONG.GPU R14, desc[UR12][R16.64+-0x100] ;  /* 0xffff000c100e7980 */ /* 0x000ea2000c10fb00 */
[----:B------:R-:W-:Y:S01]  /*13b0*/  UMOV UR5, 0xffffffff ;  /* 0xffffffff00057882 */ /* 0x000fe20000000000 */
[----:B------:R-:W-:Y:S02]  /*13c0*/  SHF.R.U32.HI R9, RZ, 0x1, R9 ;  /* 0x00000001ff097819 */ /* 0x000fe40000011609 */
[----:B--2---:R-:W-:Y:S01]  /*13d0*/  ISETP.NE.AND P0, PT, R14, 0x63, PT ;  /* 0x000000630e00780c */ /* 0x004fe20003f05270 */
[----:B------:R-:W-:-:S12]  /*13e0*/  BRA.DIV UR5, `(.L_x_13) ;  /* 0x0000003205307947 */ /* 0x000fd8000b800000 */
[----:B------:R-:W-:-:S13]  /*13f0*/  VOTE.ANY P0, !P0 ;  /* 0x0000000000ff7806 */ /* 0x000fda0004000100 */
.L_x_52:
[----:B------:R-:W-:Y:S05]  /*1400*/  @P0 BRA `(.L_x_14) ;  /* 0xfffffffc00e00947 */ /* 0x000fea000383ffff */
.L_x_12:
[----:B------:R-:W-:Y:S01]  /*1410*/  UMOV UR5, 0xffffffff ;  /* 0xffffffff00057882 */ /* 0x000fe20000000000 */
[----:B------:R-:W-:Y:S02]  /*1420*/  ISETP.NE.AND P0, PT, R14, 0x65, PT ;  /* 0x000000650e00780c */ /* 0x000fe40003f05270 */
[----:B------:R-:W-:Y:S11]  /*1430*/  BRA.DIV UR5, `(.L_x_15) ;  /* 0x00000032053c7947 */ /* 0x000ff6000b800000 */
[----:B------:R-:W-:Y:S01]  /*1440*/  VOTE.ANY R8, PT, !P0 ;  /* 0x0000000000087806 */ /* 0x000fe200040e0100 */
[----:B------:R-:W-:-:S03]  /*1450*/  VIADD R18, R18, 0xffffffe0 ;  /* 0xffffffe012127836 */ /* 0x000fc60000000000 */
[----:B------:R-:W-:-:S05]  /*1460*/  LOP3.LUT R8, R8, 0x80000000, R45, 0xec, !PT ;  /* 0x8000000008087812 */ /* 0x000fca00078eec2d */
[----:B------:R-:W-:-:S05]  /*1470*/  VIADD R9, R8, 0xffffffff ;  /* 0xffffffff08097836 */ /* 0x000fca0000000000 */
[----:B------:R-:W-:-:S06]  /*1480*/  LOP3.LUT R9, R8, R9, RZ, 0xc, !PT ;  /* 0x0000000908097212 */ /* 0x000fcc00078e0cff */
[----:B------:R-:W0:Y:S02]  /*1490*/  POPC R9, R9 ;  /* 0x0000000900097309 */ /* 0x000e240000000000 */
[----:B0-----:R-:W0:Y:S01]  /*14a0*/  SHFL.DOWN PT, R16, R15, 0x1, R9 ;  /* 0x082000000f107989 */ /* 0x001e2200000e0009 */
[-C--:B------:R-:W-:Y:S02]  /*14b0*/  ISETP.GE.AND P0, PT, R44, R9.reuse, PT ;  /* 0x000000092c00720c */ /* 0x080fe40003f06270 */
[-C--:B------:R-:W-:Y:S02]  /*14c0*/  ISETP.GT.AND P2, PT, R34, R9.reuse, PT ;  /* 0x000000092200720c */ /* 0x080fe40003f44270 */
[----:B0-----:R-:W-:Y:S02]  /*14d0*/  SEL R16, R16, RZ, !P0 ;  /* 0x000000ff10107207 */ /* 0x001fe40004000000 */
[----:B------:R-:W-:-:S03]  /*14e0*/  ISETP.GT.AND P0, PT, R33, R9, PT ;  /* 0x000000092100720c */ /* 0x000fc60003f04270 */
[----:B------:R-:W-:-:S05]  /*14f0*/  IMAD.IADD R15, R16, 0x1, R15 ;  /* 0x00000001100f7824 */ /* 0x000fca00078e020f */
[----:B------:R-:W0:Y:S02]  /*1500*/  SHFL.DOWN PT, R16, R15, 0x2, R9 ;  /* 0x084000000f107989 */ /* 0x000e2400000e0009 */
        /* <DEDUP_REMOVED lines=9> */
[----:B------:R-:W-:-:S03]  /*15a0*/  ISETP.NE.AND P0, PT, R14, 0x65, PT ;  /* 0x000000650e00780c */ /* 0x000fc60003f05270 */
[----:B------:R-:W-:-:S05]  /*15b0*/  IMAD.IADD R15, R15, 0x1, R16 ;  /* 0x000000010f0f7824 */ /* 0x000fca00078e0210 */
[----:B------:R-:W0:Y:S05]  /*15c0*/  SHFL.DOWN PT, R16, R15, 0x10, R9 ;  /* 0x0a0000000f107989 */ /* 0x000e2a00000e0009 */
[----:B------:R-:W-:Y:S02]  /*15d0*/  VOTE.ALL P0, P0 ;  /* 0x0000000000ff7806 */ /* 0x000fe40000000000 */
[----:B0-----:R-:W-:-:S04]  /*15e0*/  SEL R16, R16, RZ, !P2 ;  /* 0x000000ff10107207 */ /* 0x001fc80005000000 */
[----:B------:R-:W-:-:S07]  /*15f0*/  IADD3 R36, PT, PT, R15, R16, R36 ;  /* 0x000000100f247210 */ /* 0x000fce0007ffe024 */
.L_x_61:
[----:B------:R-:W-:Y:S05]  /*1600*/  @P0 BRA `(.L_x_16) ;  /* 0xfffffffc00300947 */ /* 0x000fea000383ffff */
.L_x_10:
[----:B------:R-:W-:Y:S01]  /*1610*/  ISETP.NE.AND P0, PT, R44, RZ, PT ;  /* 0x000000ff2c00720c */ /* 0x000fe20003f05270 */
[----:B------:R-:W0:Y:S01]  /*1620*/  @!P1 S2R R9, SR_CgaCtaId ;  /* 0x0000000000099919 */ /* 0x000e220000008800 */
[----:B------:R-:W-:Y:S01]  /*1630*/  @!P1 MOV R8, 0x400 ;  /* 0x0000040000089802 */ /* 0x000fe20000000f00 */
[----:B------:R-:W-:Y:S02]  /*1640*/  @!P1 IMAD.IADD R11, R11, 0x1, R36 ;  /* 0x000000010b0b9824 */ /* 0x000fe400078e0224 */
[----:B------:R-:W-:-:S05]  /*1650*/  @!P1 IMAD.MOV.U32 R10, RZ, RZ, 0x65 ;  /* 0x00000065ff0a9424 */ /* 0x000fca00078e00ff */
[----:B------:R1:W-:Y:S03]  /*1660*/  @!P1 ST.E.64.STRONG.GPU desc[UR12][R12.64+0x100], R10 ;  /* 0x0001000a0c009985 */ /* 0x0003e6000c10fb0c */
[----:B------:R-:W-:Y:S01]  /*1670*/  @!P0 MOV R14, 0x400 ;  /* 0x00000400000e8802 */ /* 0x000fe20000000f00 */
[----:B------:R-:W2:Y:S01]  /*1680*/  @!P0 S2R R15, SR_CgaCtaId ;  /* 0x00000000000f8919 */ /* 0x000ea20000008800 */
[----:B0-----:R-:W-:Y:S01]  /*1690*/  @!P1 LEA R9, R9, R8, 0x18 ;  /* 0x0000000809099211 */ /* 0x001fe200078ec0ff */
[----:B------:R-:W-:Y:S02]  /*16a0*/  IMAD.MOV.U32 R8, RZ, RZ, R43 ;  /* 0x000000ffff087224 */ /* 0x000fe400078e002b */
[----:B------:R-:W-:Y:S02]  /*16b0*/  @!P0 IMAD.MOV.U32 R8, RZ, RZ, R36 ;  /* 0x000000ffff088224 */ /* 0x000fe400078e0024 */
[----:B------:R1:W-:Y:S04]  /*16c0*/  @!P1 STS [R9+0x8], R11 ;  /* 0x0000080b09009388 */ /* 0x0003e80000000800 */
[----:B------:R1:W-:Y:S01]  /*16d0*/  @!P1 STS [R9+0x4], R36 ;  /* 0x0000042409009388 */ /* 0x0003e20000000800 */
[----:B--2---:R-:W-:-:S05]  /*16e0*/  @!P0 LEA R15, R15, R14, 0x18 ;  /* 0x0000000e0f0f8211 */ /* 0x004fca00078ec0ff */
[----:B------:R1:W-:Y:S02]  /*16f0*/  @!P0 STS [R15+0x54], R36 ;  /* 0x000054240f008388 */ /* 0x0003e40000000800 */
.L_x_4:
[----:B------:R-:W-:Y:S05]  /*1700*/  WARPSYNC.ALL ;  /* 0x0000000000007948 */ /* 0x000fea0003800000 */
[----:B------:R-:W0:Y:S08]  /*1710*/  S2UR UR7, SR_CgaCtaId ;  /* 0x00000000000779c3 */ /* 0x000e300000008800 */
[----:B------:R-:W-:Y:S06]  /*1720*/  BAR.SYNC.DEFER_BLOCKING 0x0 ;  /* 0x0000000000007b1d */ /* 0x000fec0000010000 */
[----:B------:R-:W-:Y:S01]  /*1730*/  UMOV UR5, 0x400 ;  /* 0x0000040000057882 */ /* 0x000fe20000000000 */
[----:B-1----:R-:W1:Y:S01]  /*1740*/  S2R R10, SR_TID.X ;  /* 0x00000000000a7919 */ /* 0x002e620000002100 */
[----:B0-----:R-:W-:-:S09]  /*1750*/  ULEA UR5, UR7, UR5, 0x18 ;  /* 0x0000000507057291 */ /* 0x001fd2000f8ec0ff */
[----:B------:R-:W0:Y:S01]  /*1760*/  LDS R9, [UR5+0x54] ;  /* 0x00005405ff097984 */ /* 0x000e220008000800 */
[----:B-1----:R-:W-:-:S04]  /*1770*/  ISETP.NE.AND P0, PT, R10, RZ, PT ;  /* 0x000000ff0a00720c */ /* 0x002fc80003f05270 */
[----:B0-----:R-:W-:-:S05]  /*1780*/  SEL R9, R9, RZ, P0 ;  /* 0x000000ff09097207 */ /* 0x001fca0000000000 */
[----:B------:R-:W-:-:S07]  /*1790*/  IMAD.IADD R33, R9, 0x1, R8 ;  /* 0x0000000109217824 */ /* 0x000fce00078e0208 */
.L_x_3:
[----:B------:R-:W-:Y:S05]  /*17a0*/  BSYNC.RECONVERGENT B0 ;  /* 0x0000000000007941 */ /* 0x000fea0003800200 */
.L_x_1:
[----:B------:R-:W-:Y:S01]  /*17b0*/  IMAD.IADD R26, R26, 0x1, R33 ;  /* 0x000000011a1a7824 */ /* 0x000fe200078e0221 */
[----:B------:R-:W-:Y:S03]  /*17c0*/  BAR.SYNC.DEFER_BLOCKING 0x0 ;  /* 0x0000000000007b1d */ /* 0x000fe60000010000 */
[----:B------:R-:W-:-:S03]  /*17d0*/  IMAD.IADD R25, R25, 0x1, R26 ;  /* 0x0000000119197824 */ /* 0x000fc600078e021a */
[----:B------:R-:W1:Y:S01]  /*17e0*/  LDCU.64 UR8, c[0x0][0x388] ;  /* 0x00007100ff0877ac */ /* 0x000e620008000a00 */
[----:B------:R-:W-:-:S04]  /*17f0*/  IMAD.IADD R24, R24, 0x1, R25 ;  /* 0x0000000118187824 */ /* 0x000fc800078e0219 */
[----:B------:R-:W-:-:S04]  /*1800*/  IMAD.IADD R40, R40, 0x1, R24 ;  /* 0x0000000128287824 */ /* 0x000fc800078e0218 */
[----:B0-----:R-:W-:-:S04]  /*1810*/  IMAD.IADD R8, R39, 0x1, R40 ;  /* 0x0000000127087824 */ /* 0x001fc800078e0228 */
[----:B------:R-:W-:-:S04]  /*1820*/  IMAD.IADD R31, R31, 0x1, R8 ;  /* 0x000000011f1f7824 */ /* 0x000fc800078e0208 */
[----:B------:R-:W-:Y:S01]  /*1830*/  IMAD.IADD R30, R30, 0x1, R31 ;  /* 0x000000011e1e7824 */ /* 0x000fe200078e021f */
[----:B------:R-:W-:Y:S01]  /*1840*/  STS [R27], R26 ;  /* 0x0000001a1b007388 */ /* 0x000fe20000000800 */
[----:B-1----:R-:W-:Y:S02]  /*1850*/  IADD3 R42, P0, PT, R42, UR8, RZ ;  /* 0x000000082a2a7c10 */ /* 0x002fe4000ff1e0ff */
[----:B------:R-:W-:Y:S01]  /*1860*/  IMAD.IADD R10, R29, 0x1, R30 ;  /* 0x000000011d0a7824 */ /* 0x000fe200078e021e */
[----:B------:R-:W-:Y:S01]  /*1870*/  STS [R27+0x4], R25 ;  /* 0x000004191b007388 */ /* 0x000fe20000000800 */
[----:B------:R-:W-:Y:S02]  /*1880*/  IADD3.X R43, PT, PT, R41, UR9, RZ, P0, !PT ;  /* 0x00000009292b7c10 */ /* 0x000fe400087fe4ff */
[----:B------:R-:W-:Y:S01]  /*1890*/  IMAD.IADD R23, R23, 0x1, R10 ;  /* 0x0000000117177824 */ /* 0x000fe200078e020a */
[----:B------:R-:W-:Y:S03]  /*18a0*/  STS [R27+0x8], R24 ;  /* 0x000008181b007388 */ /* 0x000fe60000000800 */
        /* <DEDUP_REMOVED lines=19> */
[----:B------:R-:W-:Y:S04]  /*19e0*/  STS [R27+0x30], R7 ;  /* 0x000030071b007388 */ /* 0x000fe80000000800 */
[----:B------:R-:W-:Y:S04]  /*19f0*/  STS [R27+0x34], R6 ;  /* 0x000034061b007388 */ /* 0x000fe80000000800 */
[----:B------:R-:W-:Y:S04]  /*1a00*/  STS [R27+0x38], R5 ;  /* 0x000038051b007388 */ /* 0x000fe80000000800 */
[----:B------:R-:W-:Y:S04]  /*1a10*/  STS [R27+0x3c], R4 ;  /* 0x00003c041b007388 */ /* 0x000fe80000000800 */
[----:B------:R-:W-:Y:S04]  /*1a20*/  STS [R27+0x40], R3 ;  /* 0x000040031b007388 */ /* 0x000fe80000000800 */
[----:B------:R-:W-:Y:S04]  /*1a30*/  STS [R27+0x44], R2 ;  /* 0x000044021b007388 */ /* 0x000fe80000000800 */
[----:B------:R-:W-:Y:S01]  /*1a40*/  STS [R27+0x48], R0 ;  /* 0x000048001b007388 */ /* 0x000fe20000000800 */
[----:B------:R-:W-:-:S03]  /*1a50*/  NOP ;  /* 0x0000000000007918 */ /* 0x000fc60000000000 */
[----:B------:R-:W0:Y:S04]  /*1a60*/  LDS R9, [R28] ;  /* 0x000000001c097984 */ /* 0x000e280000000800 */
[----:B------:R-:W1:Y:S04]  /*1a70*/  LDS R7, [R28+0x80] ;  /* 0x000080001c077984 */ /* 0x000e680000000800 */
[----:B------:R-:W2:Y:S04]  /*1a80*/  LDS R11, [R28+0x100] ;  /* 0x000100001c0b7984 */ /* 0x000ea80000000800 */
[----:B------:R-:W3:Y:S04]  /*1a90*/  LDS R13, [R28+0x180] ;  /* 0x000180001c0d7984 */ /* 0x000ee80000000800 */
[----:B------:R-:W4:Y:S04]  /*1aa0*/  LDS R5, [R28+0x200] ;  /* 0x000200001c057984 */ /* 0x000f280000000800 */
[----:B------:R-:W5:Y:S04]  /*1ab0*/  LDS R15, [R28+0x280] ;  /* 0x000280001c0f7984 */ /* 0x000f680000000800 */
        /* <DEDUP_REMOVED lines=13> */
[----:B0-----:R-:W-:Y:S04]  /*1b90*/  STG.E desc[UR12][R42.64], R9 ;  /* 0x000000092a007986 */ /* 0x001fe8000c10190c */
[----:B-1----:R-:W-:Y:S04]  /*1ba0*/  STG.E desc[UR12][R42.64+0x80], R7 ;  /* 0x000080072a007986 */ /* 0x002fe8000c10190c */
[----:B--2---:R-:W-:Y:S04]  /*1bb0*/  STG.E desc[UR12][R42.64+0x100], R11 ;  /* 0x0001000b2a007986 */ /* 0x004fe8000c10190c */
[----:B---3--:R-:W-:Y:S04]  /*1bc0*/  STG.E desc[UR12][R42.64+0x180], R13 ;  /* 0x0001800d2a007986 */ /* 0x008fe8000c10190c */
[----:B----4-:R-:W-:Y:S04]  /*1bd0*/  STG.E desc[UR12][R42.64+0x200], R5 ;  /* 0x000200052a007986 */ /* 0x010fe8000c10190c */
[----:B-----5:R-:W-:Y:S04]  /*1be0*/  STG.E desc[UR12][R42.64+0x280], R15 ;  /* 0x0002800f2a007986 */ /* 0x020fe8000c10190c */
[----:B------:R-:W-:Y:S04]  /*1bf0*/  STG.E desc[UR12][R42.64+0x300], R3 ;  /* 0x000300032a007986 */ /* 0x000fe8000c10190c */
        /* <DEDUP_REMOVED lines=11> */
[----:B------:R-:W-:Y:S01]  /*1cb0*/  STG.E desc[UR12][R42.64+0x900], R39 ;  /* 0x000900272a007986 */ /* 0x000fe2000c10190c */
[----:B------:R-:W-:Y:S05]  /*1cc0*/  EXIT ;  /* 0x000000000000794d */ /* 0x000fea0003800000 */
.L_x_0:
[----:B------:R-:W-:-:S04]  /*1cd0*/  ISETP.NE.U32.AND P0, PT, RZ, UR7, PT ;  /* 0x00000007ff007c0c */ /* 0x000fc8000bf05070 */
[----:B------:R-:W-:-:S13]  /*1ce0*/  ISETP.NE.AND.EX P0, PT, RZ, UR4, PT, P0 ;  /* 0x00000004ff007c0c */ /* 0x000fda000bf05300 */
[----:B------:R-:W-:Y:S05]  /*1cf0*/  @!P0 EXIT ;  /* 0x000000000000894d */ /* 0x000fea0003800000 */
[----:B------:R-:W0:Y:S02]  /*1d00*/  LDCU.64 UR4, c[0x0][0x380] ;  /* 0x00007000ff0477ac */ /* 0x000e240008000a00 */
[----:B0-----:R-:W-:-:S06]  /*1d10*/  UIMAD.WIDE UR4, UR6, 0x7b80, UR4 ;  /* 0x00007b80060478a5 */ /* 0x001fcc000f8e0204 */
[----:B------:R-:W-:Y:S02]  /*1d20*/  IMAD.U32 R2, RZ, RZ, UR4 ;  /* 0x00000004ff027e24 */ /* 0x000fe4000f8e00ff */
[----:B------:R-:W-:-:S05]  /*1d30*/  IMAD.U32 R3, RZ, RZ, UR5 ;  /* 0x00000005ff037e24 */ /* 0x000fca000f8e00ff */
[----:B------:R0:W2:Y:S01]  /*1d40*/  LDG.E R0, desc[UR12][R2.64] ;  /* 0x0000000c02007981 */ /* 0x0000a2000c1e1900 */
[----:B------:R-:W1:Y:S02]  /*1d50*/  S2R R43, SR_TID.X ;  /* 0x00000000002b7919 */ /* 0x000e640000002100 */
[C---:B-1----:R-:W-:Y:S02]  /*1d60*/  LOP3.LUT R28, R43.reuse, 0x1f, RZ, 0xc0, !PT ;  /* 0x0000001f2b1c7812 */ /* 0x042fe400078ec0ff */
[----:B------:R-:W-:-:S05]  /*1d70*/  LOP3.LUT R5, R43, 0x3e0, RZ, 0xc0, !PT ;  /* 0x000003e02b057812 */ /* 0x000fca00078ec0ff */
[----:B------:R-:W-:-:S04]  /*1d80*/  IMAD R28, R5, 0x13, R28 ;  /* 0x00000013051c7824 */ /* 0x000fc800078e021c */
[C---:B------:R-:W-:Y:S01]  /*1d90*/  VIADD R4, R28.reuse, 0x20 ;  /* 0x000000201c047836 */ /* 0x040fe20000000000 */
[C---:B------:R-:W-:Y:S01]  /*1da0*/  ISETP.GE.U32.AND P1, PT, R28.reuse, UR7, PT ;  /* 0x000000071c007c0c */ /* 0x040fe2000bf26070 */
[C---:B------:R-:W-:Y:S01]  /*1db0*/  VIADD R5, R28.reuse, 0x40 ;  /* 0x000000401c057836 */ /* 0x040fe20000000000 */
[C---:B0-----:R-:W-:Y:S01]  /*1dc0*/  LEA R2, P0, R28.reuse, UR4, 0x2 ;  /* 0x000000041c027c11 */ /* 0x041fe2000f8010ff */
[----:B------:R-:W-:Y:S01]  /*1dd0*/  VIADD R3, R28, 0x80 ;  /* 0x000000801c037836 */ /* 0x000fe20000000000 */
[----:B------:R-:W-:Y:S01]  /*1de0*/  ISETP.GE.U32.AND P2, PT, R4, UR7, PT ;  /* 0x0000000704007c0c */ /* 0x000fe2000bf46070 */
[C---:B------:R-:W-:Y:S01]  /*1df0*/  VIADD R4, R28.reuse, 0xa0 ;  /* 0x000000a01c047836 */ /* 0x040fe20000000000 */
[----:B------:R-:W-:Y:S01]  /*1e00*/  ISETP.GE.U32.AND P3, PT, R5, UR7, PT ;  /* 0x0000000705007c0c */ /* 0x000fe2000bf66070 */
[C---:B------:R-:W-:Y:S01]  /*1e10*/  VIADD R5, R28.reuse, 0xc0 ;  /* 0x000000c01c057836 */ /* 0x040fe20000000000 */
[----:B------:R-:W-:Y:S01]  /*1e20*/  ISETP.GE.U32.AND P5, PT, R3, UR7, PT ;  /* 0x0000000703007c0c */ /* 0x000fe2000bfa6070 */
[----:B------:R-:W-:Y:S01]  /*1e30*/  VIADD R6, R28, 0x60 ;  /* 0x000000601c067836 */ /* 0x000fe20000000000 */
[----:B------:R-:W-:Y:S01]  /*1e40*/  ISETP.GE.U32.AND P6, PT, R4, UR7, PT ;  /* 0x0000000704007c0c */ /* 0x000fe2000bfc6070 */
[----:B------:R-:W-:Y:S01]  /*1e50*/  IMAD.X R3, RZ, RZ, UR5, P0 ;  /* 0x00000005ff037e24 */ /* 0x000fe200080e06ff */
[----:B------:R-:W-:Y:S01]  /*1e60*/  ISETP.GE.U32.AND P0, PT, R5, UR7, PT ;  /* 0x0000000705007c0c */ /* 0x000fe2000bf06070 */
[----:B------:R-:W-:Y:S01]  /*1e70*/  VIADD R5, R28, 0xe0 ;  /* 0x000000e01c057836 */ /* 0x000fe20000000000 */
[----:B------:R-:W-:Y:S01]  /*1e80*/  ISETP.GE.U32.AND P4, PT, R6, UR7, PT ;  /* 0x0000000706007c0c */ /* 0x000fe2000bf86070 */
[----:B------:R-:W-:-:S02]  /*1e90*/  VIADD R41, R28, 0x100 ;  /* 0x000001001c297836 */ /* 0x000fc40000000000 */
[C---:B------:R-:W-:Y:S02]  /*1ea0*/  VIADD R7, R28.reuse, 0x120 ;  /* 0x000001201c077836 */ /* 0x040fe40000000000 */
[C---:B------:R-:W-:Y:S02]  /*1eb0*/  VIADD R40, R28.reuse, 0x240 ;  /* 0x000002401c287836 */ /* 0x040fe40000000000 */
[----:B--2---:R-:W-:Y:S02]  /*1ec0*/  IMAD.MOV.U32 R4, RZ, RZ, R0 ;  /* 0x000000ffff047224 */ /* 0x004fe400078e0000 */
[----:B------:R-:W2:Y:S01]  /*1ed0*/  @!P1 LDG.E R0, desc[UR12][R2.64] ;  /* 0x0000000c02009981 */ /* 0x000ea2000c1e1900 */
[----:B------:R-:W-:Y:S01]  /*1ee0*/  ISETP.GE.U32.AND P1, PT, R5, UR7, PT ;  /* 0x0000000705007c0c */ /* 0x000fe2000bf26070 */
[----:B------:R-:W-:Y:S02]  /*1ef0*/  IMAD.MOV.U32 R8, RZ, RZ, R4 ;  /* 0x000000ffff087224 */ /* 0x000fe400078e0004 */
[----:B------:R-:W-:-:S02]  /*1f00*/  VIADD R5, R28, 0x140 ;  /* 0x000001401c057836 */ /* 0x000fc40000000000 */
[--C-:B------:R-:W-:Y:S02]  /*1f10*/  IMAD.MOV.U32 R10, RZ, RZ, R4.reuse ;  /* 0x000000ffff0a7224 */ /* 0x100fe400078e0004 */
[----:B------:R-:W3:Y:S01]  /*1f20*/  @!P3 LDG.E R8, desc[UR12][R2.64+0x100] ;  /* 0x0001000c0208b981 */ /* 0x000ee2000c1e1900 */
[----:B------:R-:W-:Y:S01]  /*1f30*/  ISETP.GE.U32.AND P3, PT, R5, UR7, PT ;  /* 0x0000000705007c0c */ /* 0x000fe2000bf66070 */
[C---:B------:R-:W-:Y:S02]  /*1f40*/  VIADD R5, R28.reuse, 0x160 ;  /* 0x000001601c057836 */ /* 0x040fe40000000000 */
[--C-:B------:R-:W-:Y:S01]  /*1f50*/  IMAD.MOV.U32 R12, RZ, RZ, R4.reuse ;  /* 0x000000ffff0c7224 */ /* 0x100fe200078e0004 */
[----:B------:R-:W4:Y:S01]  /*1f60*/  @!P4 LDG.E R10, desc[UR12][R2.64+0x180] ;  /* 0x0001800c020ac981 */ /* 0x000f22000c1e1900 */
[----:B------:R-:W-:Y:S01]  /*1f70*/  IMAD.MOV.U32 R14, RZ, RZ, R4 ;  /* 0x000000ffff0e7224 */ /* 0x000fe200078e0004 */
[----:B------:R-:W-:Y:S01]  /*1f80*/  ISETP.GE.U32.AND P4, PT, R5, UR7, PT ;  /* 0x0000000705007c0c */ /* 0x000fe2000bf86070 */
[----:B------:R-:W-:-:S02]  /*1f90*/  VIADD R5, R28, 0x180 ;  /* 0x000001801c057836 */ /* 0x000fc40000000000 */
[--C-:B------:R-:W-:Y:S01]  /*1fa0*/  IMAD.MOV.U32 R6, RZ, RZ, R4.reuse ;  /* 0x000000ffff067224 */ /* 0x100fe200078e0004 */
[----:B------:R-:W5:Y:S01]  /*1fb0*/  @!P5 LDG.E R12, desc[UR12][R2.64+0x200] ;  /* 0x0002000c020cd981 */ /* 0x000f62000c1e1900 */
[----:B------:R-:W-:Y:S01]  /*1fc0*/  ISETP.GE.U32.AND P5, PT, R41, UR7, PT ;  /* 0x0000000729007c0c */ /* 0x000fe2000bfa6070 */
[--C-:B------:R-:W-:Y:S02]  /*1fd0*/  IMAD.MOV.U32 R16, RZ, RZ, R4.reuse ;  /* 0x000000ffff107224 */ /* 0x100fe400078e0004 */
[----:B------:R-:W5:Y:S01]  /*1fe0*/  @!P6 LDG.E R14, desc[UR12][R2.64+0x280] ;  /* 0x0002800c020ee981 */ /* 0x000f62000c1e1900 */
[----:B------:R-:W-:Y:S01]  /*1ff0*/  ISETP.GE.U32.AND P6, PT, R5, UR7, PT ;  /* 0x0000000705007c0c */ /* 0x000fe2000bfc6070 */
[----:B------:R-:W-:Y:S02]  /*2000*/  VIADD R5, R28, 0x1a0 ;  /* 0x000001a01c057836 */ /* 0x000fe40000000000 */
[----:B------:R-:W5:Y:S01]  /*2010*/  @!P2 LDG.E R6, desc[UR12][R2.64+0x80] ;  /* 0x0000800c0206a981 */ /* 0x000f62000c1e1900 */
[----:B------:R-:W-:Y:S01]  /*2020*/  ISETP.GE.U32.AND P2, PT, R7, UR7, PT ;  /* 0x0000000707007c0c */ /* 0x000fe2000bf46070 */
[----:B------:R-:W-:-:S02]  /*2030*/  IMAD.MOV.U32 R18, RZ, RZ, R4 ;  /* 0x000000ffff127224 */ /* 0x000fc400078e0004 */
[--C-:B------:R-:W-:Y:S01]  /*2040*/  IMAD.MOV.U32 R20, RZ, RZ, R4.reuse ;  /* 0x000000ffff147224 */ /* 0x100fe200078e0004 */
[----:B------:R-:W5:Y:S01]  /*2050*/  @!P0 LDG.E R16, desc[UR12][R2.64+0x300] ;  /* 0x0003000c02108981 */ /* 0x000f62000c1e1900 */
[----:B------:R-:W-:Y:S01]  /*2060*/  ISETP.GE.U32.AND P0, PT, R5, UR7, PT ;  /* 0x0000000705007c0c */ /* 0x000fe2000bf06070 */
[C---:B------:R-:W-:Y:S02]  /*2070*/  VIADD R7, R28.reuse, 0x1c0 ;  /* 0x000001c01c077836 */ /* 0x040fe40000000000 */
[C---:B------:R-:W-:Y:S01]  /*2080*/  VIADD R5, R28.reuse, 0x1e0 ;  /* 0x000001e01c057836 */ /* 0x040fe20000000000 */
[----:B------:R-:W5:Y:S01]  /*2090*/  @!P1 LDG.E R18, desc[UR12][R2.64+0x380] ;  /* 0x0003800c02129981 */ /* 0x000f62000c1e1900 */
[--C-:B------:R-:W-:Y:S01]  /*20a0*/  IMAD.MOV.U32 R22, RZ, RZ, R4.reuse ;  /* 0x000000ffff167224 */ /* 0x100fe200078e0004 */
[----:B------:R-:W-:Y:S01]  /*20b0*/  ISETP.GE.U32.AND P1, PT, R7, UR7, PT ;  /* 0x0000000707007c0c */ /* 0x000fe2000bf26070 */
[--C-:B------:R-:W-:Y:S01]  /*20c0*/  IMAD.MOV.U32 R24, RZ, RZ, R4.reuse ;  /* 0x000000ffff187224 */ /* 0x100fe200078e0004 */
[----:B------:R-:W5:Y:S01]  /*20d0*/  @!P5 LDG.E R20, desc[UR12][R2.64+0x400] ;  /* 0x0004000c0214d981 */ /* 0x000f62000c1e1900 */
[----:B------:R-:W-:Y:S01]  /*20e0*/  IMAD.MOV.U32 R30, RZ, RZ, R4 ;  /* 0x000000ffff1e7224 */ /* 0x000fe200078e0004 */
[----:B------:R-:W-:Y:S01]  /*20f0*/  ISETP.GE.U32.AND P5, PT, R5, UR7, PT ;  /* 0x0000000705007c0c */ /* 0x000fe2000bfa6070 */
[C---:B------:R-:W-:Y:S01]  /*2100*/  VIADD R5, R28.reuse, 0x200 ;  /* 0x000002001c057836 */ /* 0x040fe20000000000 */
[----:B------:R-:W5:Y:S01]  /*2110*/  @!P2 LDG.E R22, desc[UR12][R2.64+0x480] ;  /* 0x0004800c0216a981 */ /* 0x000f62000c1e1900 */
[----:B------:R-:W-:-:S03]  /*2120*/  VIADD R7, R28, 0x220 ;  /* 0x000002201c077836 */ /* 0x000fc60000000000 */
[----:B------:R-:W5:Y:S01]  /*2130*/  @!P3 LDG.E R24, desc[UR12][R2.64+0x500] ;  /* 0x0005000c0218b981 */ /* 0x000f62000c1e1900 */
[----:B------:R-:W-:Y:S02]  /*2140*/  ISETP.GE.U32.AND P2, PT, R5, UR7, PT ;  /* 0x0000000705007c0c */ /* 0x000fe4000bf46070 */
[----:B------:R-:W-:Y:S01]  /*2150*/  ISETP.GE.U32.AND P3, PT, R7, UR7, PT ;  /* 0x0000000707007c0c */ /* 0x000fe2000bf66070 */
[----:B------:R-:W5:Y:S01]  /*2160*/  @!P4 LDG.E R30, desc[UR12][R2.64+0x580] ;  /* 0x0005800c021ec981 */ /* 0x000f62000c1e1900 */
[----:B------:R-:W-:Y:S01]  /*2170*/  ISETP.GE.U32.AND P4, PT, R40, UR7, PT ;  /* 0x0000000728007c0c */ /* 0x000fe2000bf86070 */
[--C-:B------:R-:W-:Y:S02]  /*2180*/  IMAD.MOV.U32 R32, RZ, RZ, R4.reuse ;  /* 0x000000ffff207224 */ /* 0x100fe400078e0004 */
[--C-:B------:R-:W-:Y:S02]  /*2190*/  IMAD.MOV.U32 R34, RZ, RZ, R4.reuse ;  /* 0x000000ffff227224 */ /* 0x100fe400078e0004 */
[----:B------:R-:W-:-:S02]  /*21a0*/  IMAD.MOV.U32 R38, RZ, RZ, R4 ;  /* 0x000000ffff267224 */ /* 0x000fc400078e0004 */
[--C-:B------:R-:W-:Y:S01]  /*21b0*/  IMAD.MOV.U32 R42, RZ, RZ, R4.reuse ;  /* 0x000000ffff2a7224 */ /* 0x100fe200078e0004 */
[----:B------:R-:W5:Y:S01]  /*21c0*/  @!P6 LDG.E R32, desc[UR12][R2.64+0x600] ;  /* 0x0006000c0220e981 */ /* 0x000f62000c1e1900 */
[--C-:B------:R-:W-:Y:S02]  /*21d0*/  IMAD.MOV.U32 R44, RZ, RZ, R4.reuse ;  /* 0x000000ffff2c7224 */ /* 0x100fe400078e0004 */
[----:B------:R-:W-:Y:S01]  /*21e0*/  IMAD.MOV.U32 R5, RZ, RZ, R4 ;  /* 0x000000ffff057224 */ /* 0x000fe200078e0004 */
[----:B------:R-:W5:Y:S04]  /*21f0*/  @!P0 LDG.E R34, desc[UR12][R2.64+0x680] ;  /* 0x0006800c02228981 */ /* 0x000f68000c1e1900 */
[----:B------:R-:W5:Y:S04]  /*2200*/  @!P1 LDG.E R38, desc[UR12][R2.64+0x700] ;  /* 0x0007000c02269981 */ /* 0x000f68000c1e1900 */
[----:B------:R-:W5:Y:S04]  /*2210*/  @!P5 LDG.E R42, desc[UR12][R2.64+0x780] ;  /* 0x0007800c022ad981 */ /* 0x000f68000c1e1900 */
[----:B------:R-:W5:Y:S04]  /*2220*/  @!P2 LDG.E R44, desc[UR12][R2.64+0x800] ;  /* 0x0008000c022ca981 */ /* 0x000f68000c1e1900 */
[----:B------:R-:W5:Y:S04]  /*2230*/  @!P3 LDG.E R5, desc[UR12][R2.64+0x880] ;  /* 0x0008800c0205b981 */ /* 0x000f68000c1e1900 */
[----:B------:R-:W5:Y:S01]  /*2240*/  @!P4 LDG.E R4, desc[UR12][R2.64+0x900] ;  /* 0x0009000c0204c981 */ /* 0x000f62000c1e1900 */
[----:B------:R-:W0:Y:S01]  /*2250*/  S2R R35, SR_LANEID ;  /* 0x0000000000237919 */ /* 0x000e220000000000 */
[----:B------:R-:W1:Y:S01]  /*2260*/  S2UR UR5, SR_CgaCtaId ;  /* 0x00000000000579c3 */ /* 0x000e620000008800 */
[----:B------:R-:W-:Y:S01]  /*2270*/  SHF.R.U32.HI R36, RZ, 0x5, R43 ;  /* 0x00000005ff247819 */ /* 0x000fe2000001162b */
[----:B------:R-:W-:-:S02]  /*2280*/  UMOV UR4, 0x400 ;  /* 0x0000040000047882 */ /* 0x000fc40000000000 */
[----:B-1----:R-:W-:Y:S02]  /*2290*/  ULEA UR4, UR5, UR4, 0x18 ;  /* 0x0000000405047291 */ /* 0x002fe4000f8ec0ff */
[----:B0-----:R-:W-:-:S05]  /*22a0*/  IMAD R27, R36, 0x260, R35 ;  /* 0x00000260241b7824 */ /* 0x001fca00078e0223 */
[----:B------:R-:W-:-:S05]  /*22b0*/  LEA R27, R27, UR4, 0x2 ;  /* 0x000000041b1b7c11 */ /* 0x000fca000f8e10ff */
[----:B------:R-:W-:Y:S01]  /*22c0*/  IMAD R26, R35, 0x48, R27 ;  /* 0x00000048231a7824 */ /* 0x000fe200078e021b */
[----:B------:R-:W-:Y:S01]  /*22d0*/  UISETP.NE.AND UP0, UPT, UR6, URZ, UPT ;  /* 0x000000ff0600728c */ /* 0x000fe2000bf05270 */
        /* <DEDUP_REMOVED lines=41> */
[----:B0-----:R-:W-:Y:S02]  /*2570*/  IADD3 R8, PT, PT, R23, R24, R25 ;  /* 0x0000001817087210 */ /* 0x001fe40007ffe019 */
[----:B------:R-:W-:Y:S02]  /*2580*/  ISETP.NE.AND P1, PT, R35, 0x1f, PT ;  /* 0x0000001f2300780c */ /* 0x000fe40003f25270 */
[----:B------:R-:W-:Y:S02]  /*2590*/  IADD3 R8, PT, PT, R33, R34, R8 ;  /* 0x0000002221087210 */ /* 0x000fe40007ffe008 */
[----:B------:R-:W-:Y:S02]  /*25a0*/  ISETP.NE.AND P2, PT, R36, 0xc, PT ;  /* 0x0000000c2400780c */ /* 0x000fe40003f45270 */
[----:B------:R-:W-:Y:S02]  /*25b0*/  IADD3 R8, PT, PT, R31, R32, R8 ;  /* 0x000000201f087210 */ /* 0x000fe40007ffe008 */
[----:B------:R-:W-:-:S02]  /*25c0*/  ISETP.GE.U32.AND P3, PT, R43, 0x20, PT ;  /* 0x000000202b00780c */ /* 0x000fc40003f66070 */
        /* <DEDUP_REMOVED lines=29> */
[----:B------:R-:W-:-:S03]  /*27a0*/  IMAD.IADD R11, R11, 0x1, R10 ;  /* 0x000000010b0b7824 */ /* 0x000fc600078e020a */
        /* <DEDUP_REMOVED lines=16> */
[----:B------:R-:W-:-:S04]  /*28b0*/  ISETP.NE.AND P0, PT, R36, 0x8, PT ;  /* 0x000000082400780c */ /* 0x000fc80003f05270 */
[----:B------:R-:W-:Y:S02]  /*28c0*/  SEL R8, R15, R8, !P0 ;  /* 0x000000080f087207 */ /* 0x000fe40004000000 */
[----:B------:R-:W-:Y:S02]  /*28d0*/  ISETP.NE.AND P0, PT, R36, 0xa, PT ;  /* 0x0000000a2400780c */ /* 0x000fe40003f05270 */
[----:B------:R-:W-:Y:S02]  /*28e0*/  SEL R8, R16, R8, !P1 ;  /* 0x0000000810087207 */ /* 0x000fe40004800000 */
[----:B------:R-:W-:Y:S02]  /*28f0*/  ISETP.NE.AND P1, PT, R36, 0xb, PT ;  /* 0x0000000b2400780c */ /* 0x000fe40003f25270 */
[----:B------:R-:W-:Y:S02]  /*2900*/  SEL R8, R17, R8, !P0 ;  /* 0x0000000811087207 */ /* 0x000fe40004000000 */
[----:B------:R-:W-:-:S02]  /*2910*/  ISETP.NE.AND P0, PT, R35, RZ, PT ;  /* 0x000000ff2300720c */ /* 0x000fc40003f05270 */
[----:B------:R-:W-:Y:S01]  /*2920*/  SEL R8, R18, R8, !P1 ;  /* 0x0000000812087207 */ /* 0x000fe20004800000 */
[----:B------:R-:W-:Y:S01]  /*2930*/  @!P2 IMAD.IADD R8, R19, 0x1, R18 ;  /* 0x000000011308a824 */ /* 0x000fe200078e0212 */
[----:B------:R-:W-:Y:S02]  /*2940*/  SEL R9, R37, RZ, P0 ;  /* 0x000000ff25097207 */ /* 0x000fe40000000000 */
[----:B------:R-:W-:-:S03]  /*2950*/  ISETP.NE.AND P0, PT, R43, RZ, PT ;  /* 0x000000ff2b00720c */ /* 0x000fc60003f05270 */
[----:B------:R-:W-:-:S05]  /*2960*/  @P3 IMAD.IADD R37, R8, 0x1, R9 ;  /* 0x0000000108253824 */ /* 0x000fca00078e0209 */
[----:B------:R-:W-:Y:S01]  /*2970*/  SEL R8, R37, RZ, P0 ;  /* 0x000000ff25087207 */ /* 0x000fe20000000000 */
[----:B------:R-:W-:Y:S06]  /*2980*/  BRA `(.L_x_18) ;  /* 0x0000000c005c7947 */ /* 0x000fec0003800000 */
.L_x_17:
[----:B0-----:R-:W-:Y:S02]  /*2990*/  IADD3 R8, PT, PT, R23, R24, R25 ;  /* 0x0000001817087210 */ /* 0x001fe40007ffe019 */
[----:B------:R-:W-:Y:S02]  /*29a0*/  ISETP.NE.AND P1, PT, R35, 0x1f, PT ;  /* 0x0000001f2300780c */ /* 0x000fe40003f25270 */
[----:B------:R-:W-:Y:S02]  /*29b0*/  IADD3 R8, PT, PT, R33, R34, R8 ;  /* 0x0000002221087210 */ /* 0x000fe40007ffe008 */
        /* <DEDUP_REMOVED lines=59> */
[----:B------:R-:W-:Y:S01]  /*2d70*/  ISETP.GT.U32.AND P0, PT, R43, 0x1f, PT ;  /* 0x0000001f2b00780c */ /* 0x000fe20003f04070 */
        /* <DEDUP_REMOVED lines=22> */
.L_x_64:
[----:B------:R-:W-:Y:S05]  /*2ee0*/  @!P0 BRA `(.L_x_21) ;  /* 0x0000000000248947 */ /* 0x000fea0003800000 */
[----:B------:R-:W-:-:S07]  /*2ef0*/  IMAD.MOV.U32 R9, RZ, RZ, 0x1de ;  /* 0x000001deff097424 */ /* 0x000fce00078e00ff */
.L_x_23:
[----:B------:R-:W-:Y:S05]  /*2f00*/  NANOSLEEP R9 ;  /* 0x000000090000735d */ /* 0x000fea0003800000 */
[----:B------:R-:W2:Y:S01]  /*2f10*/  LD.E.64.STRONG.GPU R14, desc[UR12][R16.64+0x100] ;  /* 0x0001000c100e7980 */ /* 0x000ea2000c10fb00 */
[----:B------:R-:W-:Y:S01]  /*2f20*/  UMOV UR5, 0xffffffff ;  /* 0xffffffff00057882 */ /* 0x000fe20000000000 */
[----:B------:R-:W-:Y:S02]  /*2f30*/  SHF.R.U32.HI R9, RZ, 0x1, R9 ;  /* 0x00000001ff097819 */ /* 0x000fe40000011609 */
[----:B--2---:R-:W-:Y:S01]  /*2f40*/  ISETP.NE.AND P0, PT, R14, 0x63, PT ;  /* 0x000000630e00780c */ /* 0x004fe20003f05270 */
[----:B------:R-:W-:-:S12]  /*2f50*/  BRA.DIV UR5, `(.L_x_22) ;  /* 0x0000001a05687947 */ /* 0x000fd8000b800000 */
[----:B------:R-:W-:-:S13]  /*2f60*/  VOTE.ANY P0, !P0 ;  /* 0x0000000000ff7806 */ /* 0x000fda0004000100 */
.L_x_67:
[----:B------:R-:W-:Y:S05]  /*2f70*/  @P0 BRA `(.L_x_23) ;  /* 0xfffffffc00e00947 */ /* 0x000fea000383ffff */
.L_x_21:
[----:B------:R-:W-:Y:S01]  /*2f80*/  UMOV UR5, 0xffffffff ;  /* 0xffffffff00057882 */ /* 0x000fe20000000000 */
[----:B------:R-:W-:Y:S02]  /*2f90*/  ISETP.NE.AND P2, PT, R14, 0x65, PT ;  /* 0x000000650e00780c */ /* 0x000fe40003f45270 */
[----:B------:R-:W-:Y:S11]  /*2fa0*/  BRA.DIV UR5, `(.L_x_24) ;  /* 0x0000001a05747947 */ /* 0x000ff6000b800000 */
[----:B------:R-:W0:Y:S01]  /*2fb0*/  S2R R42, SR_GEMASK ;  /* 0x00000000002a7919 */ /* 0x000e220000003c00 */
[----:B------:R-:W-:Y:S01]  /*2fc0*/  VOTE.ANY R8, PT, !P2 ;  /* 0x0000000000087806 */ /* 0x000fe200050e0100 */
[----:B------:R-:W-:-:S03]  /*2fd0*/  VIADD R19, R35, 0x2 ;  /* 0x0000000223137836 */ /* 0x000fc60000000000 */
[----:B0-----:R-:W-:-:S05]  /*2fe0*/  LOP3.LUT R8, R8, 0x80000000, R42, 0xec, !PT ;  /* 0x8000000008087812 */ /* 0x001fca00078eec2a */
[----:B------:R-:W-:-:S05]  /*2ff0*/  VIADD R9, R8, 0xffffffff ;  /* 0xffffffff08097836 */ /* 0x000fca0000000000 */
[----:B------:R-:W-:-:S04]  /*3000*/  LOP3.LUT R9, R8, R9, RZ, 0xc, !PT ;  /* 0x0000000908097212 */ /* 0x000fc800078e0cff */
[----:B------:R0:W1:Y:S02]  /*3010*/  POPC R38, R9 ;  /* 0x0000000900267309 */ /* 0x0000640000000000 */
[C---:B0-----:R-:W-:Y:S01]  /*3020*/  VIADD R9, R35.reuse, 0x4 ;  /* 0x0000000423097836 */ /* 0x041fe20000000000 */
[----:B-1----:R-:W0:Y:S01]  /*3030*/  SHFL.DOWN PT, R16, R15, 0x1, R38 ;  /* 0x082000000f107989 */ /* 0x002e2200000e0026 */
[----:B------:R-:W-:-:S04]  /*3040*/  ISETP.GE.AND P0, PT, R35, R38, PT ;  /* 0x000000262300720c */ /* 0x000fc80003f06270 */
[----:B0-----:R-:W-:Y:S02]  /*3050*/  SEL R16, R16, RZ, !P0 ;  /* 0x000000ff10107207 */ /* 0x001fe40004000000 */
[----:B------:R-:W-:-:S03]  /*3060*/  ISETP.GT.AND P0, PT, R19, R38, PT ;  /* 0x000000261300720c */ /* 0x000fc60003f04270 */
[----:B------:R-:W-:Y:S02]  /*3070*/  IMAD.IADD R17, R16, 0x1, R15 ;  /* 0x0000000110117824 */ /* 0x000fe400078e020f */
[----:B------:R-:W-:-:S03]  /*3080*/  VIADD R15, R35, 0x10 ;  /* 0x00000010230f7836 */ /* 0x000fc60000000000 */
[----:B------:R-:W0:Y:S02]  /*3090*/  SHFL.DOWN PT, R16, R17, 0x2, R38 ;  /* 0x0840000011107989 */ /* 0x000e2400000e0026 */
[-C--:B------:R-:W-:Y:S02]  /*30a0*/  ISETP.GT.AND P2, PT, R15, R38.reuse, PT ;  /* 0x000000260f00720c */ /* 0x080fe40003f44270 */
[----:B0-----:R-:W-:Y:S02]  /*30b0*/  SEL R16, R16, RZ, !P0 ;  /* 0x000000ff10107207 */ /* 0x001fe40004000000 */
[----:B------:R-:W-:Y:S01]  /*30c0*/  ISETP.GT.AND P0, PT, R9, R38, PT ;  /* 0x000000260900720c */ /* 0x000fe20003f04270 */
[----:B------:R-:W-:Y:S02]  /*30d0*/  VIADD R9, R35, 0x8 ;  /* 0x0000000823097836 */ /* 0x000fe40000000000 */
[----:B------:R-:W-:-:S05]  /*30e0*/  IMAD.IADD R19, R17, 0x1, R16 ;  /* 0x0000000111137824 */ /* 0x000fca00078e0210 */
[----:B------:R-:W0:Y:S02]  /*30f0*/  SHFL.DOWN PT, R16, R19, 0x4, R38 ;  /* 0x0880000013107989 */ /* 0x000e2400000e0026 */
[----:B0-----:R-:W-:Y:S02]  /*3100*/  SEL R16, R16, RZ, !P0 ;  /* 0x000000ff10107207 */ /* 0x001fe40004000000 */
[----:B------:R-:W-:Y:S02]  /*3110*/  ISETP.GT.AND P0, PT, R9, R38, PT ;  /* 0x000000260900720c */ /* 0x000fe40003f04270 */
[----:B------:R-:W0:Y:S01]  /*3120*/  LDC.64 R8, c[0x0][0x390] ;  /* 0x0000e400ff087b82 */ /* 0x000e220000000a00 */
[----:B------:R-:W-:-:S05]  /*3130*/  IMAD.IADD R37, R19, 0x1, R16 ;  /* 0x0000000113257824 */ /* 0x000fca00078e0210 */
[----:B------:R-:W1:Y:S01]  /*3140*/  SHFL.DOWN PT, R16, R37, 0x8, R38 ;  /* 0x0900000025107989 */ /* 0x000e6200000e0026 */
[----:B0-----:R-:W-:Y:S02]  /*3150*/  IADD3 R36, P3, PT, R8, 0x100, RZ ;  /* 0x0000010008247810 */ /* 0x001fe40007f7e0ff */
[----:B-1----:R-:W-:Y:S02]  /*3160*/  SEL R16, R16, RZ, !P0 ;  /* 0x000000ff10107207 */ /* 0x002fe40004000000 */
[----:B------:R-:W-:-:S03]  /*3170*/  ISETP.NE.AND P0, PT, R14, 0x65, PT ;  /* 0x000000650e00780c */ /* 0x000fc60003f05270 */
[----:B------:R-:W-:Y:S02]  /*3180*/  IMAD.IADD R17, R37, 0x1, R16 ;  /* 0x0000000125117824 */ /* 0x000fe400078e0210 */
[----:B------:R-:W-:-:S03]  /*3190*/  IMAD.X R37, RZ, RZ, R9, P3 ;  /* 0x000000ffff257224 */ /* 0x000fc600018e0609 */
[----:B------:R-:W0:Y:S05]  /*31a0*/  SHFL.DOWN PT, R16, R17, 0x10, R38 ;  /* 0x0a00000011107989 */ /* 0x000e2a00000e0026 */
[----:B------:R-:W-:Y:S02]  /*31b0*/  VOTE.ALL P0, P0 ;  /* 0x0000000000ff7806 */ /* 0x000fe40000000000 */
[----:B0-----:R-:W-:-:S05]  /*31c0*/  SEL R16, R16, RZ, !P2 ;  /* 0x000000ff10107207 */ /* 0x001fca0005000000 */
[----:B------:R-:W-:-:S07]  /*31d0*/  IMAD.IADD R19, R17, 0x1, R16 ;  /* 0x0000000111137824 */ /* 0x000fce00078e0210 */
.L_x_76:
[----:B------:R-:W-:Y:S05]  /*31e0*/  @!P0 BRA `(.L_x_25) ;  /* 0x0000000000e48947 */ /* 0x000fea0003800000 */
[----:B------:R-:W-:-:S07]  /*31f0*/  IMAD.MOV.U32 R38, RZ, RZ, 0x1de ;  /* 0x000001deff267424 */ /* 0x000fce00078e00ff */
.L_x_31:
        /* <DEDUP_REMOVED lines=10> */
.L_x_79:
[----:B------:R-:W-:Y:S05]  /*32a0*/  @!P0 BRA `(.L_x_27) ;  /* 0x0000000000248947 */ /* 0x000fea0003800000 */
[----:B------:R-:W-:-:S07]  /*32b0*/  IMAD.MOV.U32 R9, RZ, RZ, R38 ;  /* 0x000000ffff097224 */ /* 0x000fce00078e0026 */
.L_x_29:
[----:B------:R-:W-:Y:S05]  /*32c0*/  NANOSLEEP R9 ;  /* 0x000000090000735d */ /* 0x000fea0003800000 */
[----:B------:R-:W2:Y:S01]  /*32d0*/  LD.E.64.STRONG.GPU R14, desc[UR12][R16.64+-0x100] ;  /* 0xffff000c100e7980 */ /* 0x000ea2000c10fb00 */
[----:B------:R-:W-:Y:S01]  /*32e0*/  UMOV UR5, 0xffffffff ;  /* 0xffffffff00057882 */ /* 0x000fe20000000000 */
[----:B------:R-:W-:Y:S02]  /*32f0*/  SHF.R.U32.HI R9, RZ, 0x1, R9 ;  /* 0x00000001ff097819 */ /* 0x000fe40000011609 */
[----:B--2---:R-:W-:Y:S01]  /*3300*/  ISETP.NE.AND P0, PT, R14, 0x63, PT ;  /* 0x000000630e00780c */ /* 0x004fe20003f05270 */
[----:B------:R-:W-:-:S12]  /*3310*/  BRA.DIV UR5, `(.L_x_28) ;  /* 0x0000001a05c07947 */ /* 0x000fd8000b800000 */
[----:B------:R-:W-:-:S13]  /*3320*/  VOTE.ANY P0, !P0 ;  /* 0x0000000000ff7806 */ /* 0x000fda0004000100 */
.L_x_82:
[----:B------:R-:W-:Y:S05]  /*3330*/  @P0 BRA `(.L_x_29) ;  /* 0xfffffffc00e00947 */ /* 0x000fea000383ffff */
.L_x_27:
[----:B------:R-:W-:Y:S01]  /*3340*/  UMOV UR5, 0xffffffff ;  /* 0xffffffff00057882 */ /* 0x000fe20000000000 */
[----:B------:R-:W-:Y:S02]  /*3350*/  ISETP.NE.AND P0, PT, R14, 0x65, PT ;  /* 0x000000650e00780c */ /* 0x000fe40003f05270 */
[----:B------:R-:W-:Y:S11]  /*3360*/  BRA.DIV UR5, `(.L_x_30) ;  /* 0x0000001a05cc7947 */ /* 0x000ff6000b800000 */
[----:B------:R-:W-:Y:S01]  /*3370*/  VOTE.ANY R8, PT, !P0 ;  /* 0x0000000000087806 */ /* 0x000fe200040e0100 */
[----:B------:R-:W-:-:S03]  /*3380*/  VIADD R18, R18, 0xffffffe0 ;  /* 0xffffffe012127836 */ /* 0x000fc60000000000 */
[----:B------:R-:W-:-:S05]  /*3390*/  LOP3.LUT R8, R8, 0x80000000, R42, 0xec, !PT ;  /* 0x8000000008087812 */ /* 0x000fca00078eec2a */
[----:B------:R-:W-:-:S05]  /*33a0*/  VIADD R9, R8, 0xffffffff ;  /* 0xffffffff08097836 */ /* 0x000fca0000000000 */
[----:B------:R-:W-:Y:S01]  /*33b0*/  LOP3.LUT R9, R8, R9, RZ, 0xc, !PT ;  /* 0x0000000908097212 */ /* 0x000fe200078e0cff */
[----:B------:R-:W-:-:S05]  /*33c0*/  VIADD R8, R35, 0x2 ;  /* 0x0000000223087836 */ /* 0x000fca0000000000 */
[----:B------:R-:W0:Y:S02]  /*33d0*/  POPC R9, R9 ;  /* 0x0000000900097309 */ /* 0x000e240000000000 */
[----:B0-----:R-:W0:Y:S01]  /*33e0*/  SHFL.DOWN PT, R16, R15, 0x1, R9 ;  /* 0x082000000f107989 */ /* 0x001e2200000e0009 */
[----:B------:R-:W-:-:S04]  /*33f0*/  ISETP.GE.AND P0, PT, R35, R9, PT ;  /* 0x000000092300720c */ /* 0x000fc80003f06270 */
[----:B0-----:R-:W-:Y:S02]  /*3400*/  SEL R16, R16, RZ, !P0 ;  /* 0x000000ff10107207 */ /* 0x001fe40004000000 */
[----:B------:R-:W-:Y:S01]  /*3410*/  ISETP.GT.AND P0, PT, R8, R9, PT ;  /* 0x000000090800720c */ /* 0x000fe20003f04270 */
[----:B------:R-:W-:Y:S02]  /*3420*/  VIADD R8, R35, 0x4 ;  /* 0x0000000423087836 */ /* 0x000fe40000000000 */
[----:B------:R-:W-:-:S05]  /*3430*/  IMAD.IADD R44, R16, 0x1, R15 ;  /* 0x00000001102c7824 */ /* 0x000fca00078e020f */
[----:B------:R-:W0:Y:S02]  /*3440*/  SHFL.DOWN PT, R16, R44, 0x2, R9 ;  /* 0x084000002c107989 */ /* 0x000e2400000e0009 */
        /* <DEDUP_REMOVED lines=8> */
[----:B------:R-:W-:-:S03]  /*34d0*/  IMAD.IADD R45, R17, 0x1, R16 ;  /* 0x00000001112d7824 */ /* 0x000fc600078e0210 */
[----:B------:R-:W-:Y:S02]  /*34e0*/  ISETP.GT.AND P2, PT, R8, R9, PT ;  /* 0x000000090800720c */ /* 0x000fe40003f44270 */
        /* <DEDUP_REMOVED lines=8> */
.L_x_91:
[----:B------:R-:W-:Y:S05]  /*3570*/  @P0 BRA `(.L_x_31) ;  /* 0xfffffffc00200947 */ /* 0x000fea000383ffff */
.L_x_25:
        /* <DEDUP_REMOVED lines=15> */
.L_x_19:
[----:B------:R-:W-:Y:S05]  /*3670*/  WARPSYNC.ALL ;  /* 0x0000000000007948 */ /* 0x000fea0003800000 */
[----:B------:R-:W0:Y:S08]  /*3680*/  S2UR UR5, SR_CgaCtaId ;  /* 0x00000000000579c3 */ /* 0x000e300000008800 */
[----:B------:R-:W-:Y:S01]  /*3690*/  BAR.SYNC.DEFER_BLOCKING 0x0 ;  /* 0x0000000000007b1d */ /* 0x000fe20000010000 */
[----:B------:R-:W-:-:S05]  /*36a0*/  ISETP.NE.AND P0, PT, R43, RZ, PT ;  /* 0x000000ff2b00720c */ /* 0x000fca0003f05270 */
[----:B------:R-:W-:Y:S02]  /*36b0*/  UMOV UR4, 0x400 ;  /* 0x0000040000047882 */ /* 0x000fe40000000000 */
[----:B0-----:R-:W-:-:S09]  /*36c0*/  ULEA UR4, UR5, UR4, 0x18 ;  /* 0x0000000405047291 */ /* 0x001fd2000f8ec0ff */
[----:B------:R-:W0:Y:S02]  /*36d0*/  LDS R9, [UR4+0x54] ;  /* 0x00005404ff097984 */ /* 0x000e240008000800 */
[----:B0-----:R-:W-:-:S05]  /*36e0*/  SEL R9, R9, RZ, P0 ;  /* 0x000000ff09097207 */ /* 0x001fca0000000000 */
[----:B------:R-:W-:-:S07]  /*36f0*/  IMAD.IADD R8, R9, 0x1, R8 ;  /* 0x0000000109087824 */ /* 0x000fce00078e0208 */
.L_x_18:
[----:B------:R-:W-:Y:S01]  /*3700*/  IMAD.IADD R25, R25, 0x1, R8 ;  /* 0x0000000119197824 */ /* 0x000fe200078e0208 */
[----:B------:R-:W-:Y:S01]  /*3710*/  BAR.SYNC.DEFER_BLOCKING 0x0 ;  /* 0x0000000000007b1d */ /* 0x000fe20000010000 */
[----:B------:R-:W-:Y:S01]  /*3720*/  ISETP.NE.AND P0, PT, R43, RZ, PT ;  /* 0x000000ff2b00720c */ /* 0x000fe20003f05270 */
[----:B-1----:R-:W-:Y:S02]  /*3730*/  IMAD.U32 R10, RZ, RZ, UR7 ;  /* 0x00000007ff0a7e24 */ /* 0x002fe4000f8e00ff */
[----:B------:R-:W-:Y:S02]  /*3740*/  IMAD.IADD R24, R24, 0x1, R25 ;  /* 0x0000000118187824 */ /* 0x000fe400078e0219 */
[----:B------:R-:W0:Y:S02]  /*3750*/  LDCU.64 UR8, c[0x0][0x388] ;  /* 0x00007100ff0877ac */ /* 0x000e240008000a00 */
[----:B------:R-:W-:-:S04]  /*3760*/  IMAD.IADD R23, R23, 0x1, R24 ;  /* 0x0000000117177824 */ /* 0x000fc800078e0218 */
[----:B------:R-:W-:-:S04]  /*3770*/  IMAD.IADD R34, R34, 0x1, R23 ;  /* 0x0000000122227824 */ /* 0x000fc800078e0217 */
[----:B------:R-:W-:-:S04]  /*3780*/  IMAD.IADD R33, R33, 0x1, R34 ;  /* 0x0000000121217824 */ /* 0x000fc800078e0222 */
[----:B------:R-:W-:-:S04]  /*3790*/  IMAD.IADD R32, R32, 0x1, R33 ;  /* 0x0000000120207824 */ /* 0x000fc800078e0221 */
[----:B------:R-:W-:Y:S01]  /*37a0*/  IMAD.IADD R31, R31, 0x1, R32 ;  /* 0x000000011f1f7824 */ /* 0x000fe200078e0220 */
[----:B------:R-:W-:Y:S03]  /*37b0*/  STS [R26], R25 ;  /* 0x000000191a007388 */ /* 0x000fe60000000800 */
        /* <DEDUP_REMOVED lines=27> */
[----:B------:R1:W-:Y:S04]  /*3970*/  STS [R26+0x40], R3 ;  /* 0x000040031a007388 */ /* 0x0003e80000000800 */
[----:B------:R-:W-:Y:S04]  /*3980*/  STS [R26+0x44], R9 ;  /* 0x000044091a007388 */ /* 0x000fe80000000800 */
[----:B------:R-:W-:Y:S01]  /*3990*/  STS [R26+0x48], R11 ;  /* 0x0000480b1a007388 */ /* 0x000fe20000000800 */
[----:B------:R-:W-:-:S03]  /*39a0*/  NOP ;  /* 0x0000000000007918 */ /* 0x000fc60000000000 */
[----:B------:R-:W-:Y:S04]  /*39b0*/  LDS R33, [R27] ;  /* 0x000000001b217984 */ /* 0x000fe80000000800 */
[----:B------:R-:W-:Y:S04]  /*39c0*/  LDS R35, [R27+0x80] ;  /* 0x000080001b237984 */ /* 0x000fe80000000800 */
        /* <DEDUP_REMOVED lines=17> */
[----:B------:R2:W-:Y:S01]  /*3ae0*/  @!P0 STS [UR4+0x7b80], R10 ;  /* 0x007b800aff008988 */ /* 0x0005e20008000804 */
[----:B------:R-:W-:Y:S01]  /*3af0*/  BAR.SYNC.DEFER_BLOCKING 0x0 ;  /* 0x0000000000007b1d */ /* 0x000fe20000010000 */
[----:B-1----:R-:W-:-:S05]  /*3b00*/  IADD3 R3, P0, PT, R28, UR10, RZ ;  /* 0x0000000a1c037c10 */ /* 0x002fca000ff1e0ff */
[----:B------:R-:W1:Y:S01]  /*3b10*/  S2R R2, SR_TID.X ;  /* 0x0000000000027919 */ /* 0x000e620000002100 */
[----:B------:R-:W3:Y:S01]  /*3b20*/  LDS R29, [UR4+0x7b80] ;  /* 0x007b8004ff1d7984 */ /* 0x000ee20008000800 */
[C---:B-1----:R-:W-:Y:S02]  /*3b30*/  LOP3.LUT R4, R2.reuse, 0x3e0, RZ, 0xc0, !PT ;  /* 0x000003e002047812 */ /* 0x042fe400078ec0ff */
[----:B------:R-:W-:-:S05]  /*3b40*/  LOP3.LUT R2, R2, 0x1f, RZ, 0xc0, !PT ;  /* 0x0000001f02027812 */ /* 0x000fca00078ec0ff */
[----:B------:R-:W-:Y:S02]  /*3b50*/  IMAD R6, R4, 0x13, R2 ;  /* 0x0000001304067824 */ /* 0x000fe400078e0202 */
[----:B------:R-:W-:Y:S01]  /*3b60*/  IMAD.X R4, RZ, RZ, UR11, P0 ;  /* 0x0000000bff047e24 */ /* 0x000fe200080e06ff */
[C---:B0-----:R-:W-:Y:S01]  /*3b70*/  LEA R2, P0, R3.reuse, UR8, 0x2 ;  /* 0x0000000803027c11 */ /* 0x041fe2000f8010ff */
[C---:B------:R-:W-:Y:S02]  /*3b80*/  VIADD R8, R6.reuse, 0x20 ;  /* 0x0000002006087836 */ /* 0x040fe40000000000 */
[C---:B--2---:R-:W-:Y:S01]  /*3b90*/  VIADD R10, R6.reuse, 0xa0 ;  /* 0x000000a0060a7836 */ /* 0x044fe20000000000 */
[----:B------:R-:W-:Y:S01]  /*3ba0*/  LEA.HI.X R3, R3, UR9, R4, 0x2, P0 ;  /* 0x0000000903037c11 */ /* 0x000fe200080f1404 */
[----:B------:R-:W-:Y:S01]  /*3bb0*/  VIADD R4, R6, 0x40 ;  /* 0x0000004006047836 */ /* 0x000fe20000000000 */
[-C--:B---3--:R-:W-:Y:S02]  /*3bc0*/  ISETP.GE.AND P1, PT, R28, R29.reuse, PT ;  /* 0x0000001d1c00720c */ /* 0x088fe40003f26270 */
[-C--:B------:R-:W-:Y:S01]  /*3bd0*/  ISETP.GE.AND P2, PT, R8, R29.reuse, PT ;  /* 0x0000001d0800720c */ /* 0x080fe20003f46270 */
[----:B------:R-:W-:Y:S01]  /*3be0*/  VIADD R8, R6, 0x60 ;  /* 0x0000006006087836 */ /* 0x000fe20000000000 */
[-C--:B------:R-:W-:Y:S01]  /*3bf0*/  ISETP.GE.AND P3, PT, R4, R29.reuse, PT ;  /* 0x0000001d0400720c */ /* 0x080fe20003f66270 */
[----:B------:R-:W-:Y:S01]  /*3c00*/  VIADD R4, R6, 0x80 ;  /* 0x0000008006047836 */ /* 0x000fe20000000000 */
[----:B------:R-:W-:-:S02]  /*3c10*/  ISETP.GE.AND P6, PT, R10, R29, PT ;  /* 0x0000001d0a00720c */ /* 0x000fc40003fc6270 */
[-C--:B------:R-:W-:Y:S01]  /*3c20*/  ISETP.GE.AND P4, PT, R8, R29.reuse, PT ;  /* 0x0000001d0800720c */ /* 0x080fe20003f86270 */
[----:B------:R-:W-:Y:S01]  /*3c30*/  VIADD R8, R6, 0xc0 ;  /* 0x000000c006087836 */ /* 0x000fe20000000000 */
[-C--:B------:R-:W-:Y:S01]  /*3c40*/  ISETP.GE.AND P5, PT, R4, R29.reuse, PT ;  /* 0x0000001d0400720c */ /* 0x080fe20003fa6270 */
[----:B------:R-:W-:Y:S02]  /*3c50*/  VIADD R4, R6, 0xe0 ;  /* 0x000000e006047836 */ /* 0x000fe40000000000 */
[----:B------:R0:W-:Y:S01]  /*3c60*/  @!P1 STG.E desc[UR12][R2.64], R33 ;  /* 0x0000002102009986 */ /* 0x0001e2000c10190c */
[-C--:B------:R-:W-:Y:S01]  /*3c70*/  ISETP.GE.AND P0, PT, R8, R29.reuse, PT ;  /* 0x0000001d0800720c */ /* 0x080fe20003f06270 */
[----:B------:R-:W-:Y:S01]  /*3c80*/  VIADD R8, R6, 0x140 ;  /* 0x0000014006087836 */ /* 0x000fe20000000000 */
[-C--:B------:R-:W-:Y:S01]  /*3c90*/  ISETP.GE.AND P1, PT, R4, R29.reuse, PT ;  /* 0x0000001d0400720c */ /* 0x080fe20003f26270 */
[----:B------:R-:W-:Y:S01]  /*3ca0*/  VIADD R4, R6, 0x120 ;  /* 0x0000012006047836 */ /* 0x000fe20000000000 */
[----:B------:R0:W-:Y:S04]  /*3cb0*/  @!P3 STG.E desc[UR12][R2.64+0x100], R37 ;  /* 0x000100250200b986 */ /* 0x0001e8000c10190c */
[----:B------:R0:W-:Y:S01]  /*3cc0*/  @!P4 STG.E desc[UR12][R2.64+0x180], R39 ;  /* 0x000180270200c986 */ /* 0x0001e2000c10190c */
[-C--:B------:R-:W-:Y:S01]  /*3cd0*/  ISETP.GE.AND P3, PT, R4, R29.reuse, PT ;  /* 0x0000001d0400720c */ /* 0x080fe20003f66270 */
[----:B------:R-:W-:Y:S01]  /*3ce0*/  VIADD R4, R6, 0x160 ;  /* 0x0000016006047836 */ /* 0x000fe20000000000 */
[-C--:B------:R-:W-:Y:S01]  /*3cf0*/  ISETP.GE.AND P4, PT, R8, R29.reuse, PT ;  /* 0x0000001d0800720c */ /* 0x080fe20003f86270 */
[----:B------:R-:W-:Y:S01]  /*3d00*/  VIADD R8, R6, 0x180 ;  /* 0x0000018006087836 */ /* 0x000fe20000000000 */
[----:B------:R0:W-:Y:S01]  /*3d10*/  @!P2 STG.E desc[UR12][R2.64+0x80], R35 ;  /* 0x000080230200a986 */ /* 0x0001e2000c10190c */
[----:B------:R-:W-:-:S03]  /*3d20*/  ISETP.GE.AND P2, PT, R41, R29, PT ;  /* 0x0000001d2900720c */ /* 0x000fc60003f46270 */
[----:B------:R0:W-:Y:S01]  /*3d30*/  @!P5 STG.E desc[UR12][R2.64+0x200], R43 ;  /* 0x0002002b0200d986 */ /* 0x0001e2000c10190c */
[-C--:B------:R-:W-:Y:S01]  /*3d40*/  ISETP.GE.AND P5, PT, R4, R29.reuse, PT ;  /* 0x0000001d0400720c */ /* 0x080fe20003fa6270 */
[----:B------:R-:W-:Y:S02]  /*3d50*/  VIADD R4, R6, 0x1a0 ;  /* 0x000001a006047836 */ /* 0x000fe40000000000 */
[----:B------:R0:W-:Y:S01]  /*3d60*/  @!P6 STG.E desc[UR12][R2.64+0x280], R45 ;  /* 0x0002802d0200e986 */ /* 0x0001e2000c10190c */
[-C--:B------:R-:W-:Y:S01]  /*3d70*/  ISETP.GE.AND P6, PT, R8, R29.reuse, PT ;  /* 0x0000001d0800720c */ /* 0x080fe20003fc6270 */
[----:B------:R-:W-:Y:S02]  /*3d80*/  VIADD R8, R6, 0x1c0 ;  /* 0x000001c006087836 */ /* 0x000fe40000000000 */
[----:B------:R0:W-:Y:S01]  /*3d90*/  @!P0 STG.E desc[UR12][R2.64+0x300], R0 ;  /* 0x0003000002008986 */ /* 0x0001e2000c10190c */
[----:B------:R-:W-:Y:S01]  /*3da0*/  ISETP.GE.AND P0, PT, R4, R29, PT ;  /* 0x0000001d0400720c */ /* 0x000fe20003f06270 */
[----:B------:R-:W-:-:S02]  /*3db0*/  VIADD R4, R6, 0x1e0 ;  /* 0x000001e006047836 */ /* 0x000fc40000000000 */
[----:B------:R0:W-:Y:S01]  /*3dc0*/  @!P1 STG.E desc[UR12][R2.64+0x380], R31 ;  /* 0x0003801f02009986 */ /* 0x0001e2000c10190c */
[-C--:B------:R-:W-:Y:S01]  /*3dd0*/  ISETP.GE.AND P1, PT, R8, R29.reuse, PT ;  /* 0x0000001d0800720c */ /* 0x080fe20003f26270 */
[C---:B------:R-:W-:Y:S02]  /*3de0*/  VIADD R8, R6.reuse, 0x200 ;  /* 0x0000020006087836 */ /* 0x040fe40000000000 */
[----:B------:R-:W-:Y:S01]  /*3df0*/  VIADD R6, R6, 0x220 ;  /* 0x0000022006067836 */ /* 0x000fe20000000000 */
[----:B------:R0:W-:Y:S01]  /*3e00*/  @!P2 STG.E desc[UR12][R2.64+0x400], R23 ;  /* 0x000400170200a986 */ /* 0x0001e2000c10190c */
[----:B------:R-:W-:-:S03]  /*3e10*/  ISETP.GE.AND P2, PT, R4, R29, PT ;  /* 0x0000001d0400720c */ /* 0x000fc60003f46270 */
[----:B------:R0:W-:Y:S01]  /*3e20*/  @!P3 STG.E desc[UR12][R2.64+0x480], R19 ;  /* 0x000480130200b986 */ /* 0x0001e2000c10190c */
[----:B------:R-:W-:-:S03]  /*3e30*/  ISETP.GE.AND P3, PT, R8, R29, PT ;  /* 0x0000001d0800720c */ /* 0x000fc60003f66270 */
[----:B------:R0:W-:Y:S01]  /*3e40*/  @!P4 STG.E desc[UR12][R2.64+0x500], R21 ;  /* 0x000500150200c986 */ /* 0x0001e2000c10190c */
[----:B------:R-:W-:-:S03]  /*3e50*/  ISETP.GE.AND P4, PT, R6, R29, PT ;  /* 0x0000001d0600720c */ /* 0x000fc60003f86270 */
[----:B------:R0:W-:Y:S01]  /*3e60*/  @!P5 STG.E desc[UR12][R2.64+0x580], R17 ;  /* 0x000580110200d986 */ /* 0x0001e2000c10190c */
[----:B------:R-:W-:-:S03]  /*3e70*/  ISETP.GE.AND P5, PT, R40, R29, PT ;  /* 0x0000001d2800720c */ /* 0x000fc60003fa6270 */
[----:B------:R0:W-:Y:S04]  /*3e80*/  @!P6 STG.E desc[UR12][R2.64+0x600], R15 ;  /* 0x0006000f0200e986 */ /* 0x0001e8000c10190c */
[----:B------:R0:W-:Y:S04]  /*3e90*/  @!P0 STG.E desc[UR12][R2.64+0x680], R13 ;  /* 0x0006800d02008986 */ /* 0x0001e8000c10190c */
[----:B------:R0:W-:Y:S04]  /*3ea0*/  @!P1 STG.E desc[UR12][R2.64+0x700], R11 ;  /* 0x0007000b02009986 */ /* 0x0001e8000c10190c */
[----:B------:R0:W-:Y:S04]  /*3eb0*/  @!P2 STG.E desc[UR12][R2.64+0x780], R9 ;  /* 0x000780090200a986 */ /* 0x0001e8000c10190c */
[----:B------:R0:W-:Y:S04]  /*3ec0*/  @!P3 STG.E desc[UR12][R2.64+0x800], R7 ;  /* 0x000800070200b986 */ /* 0x0001e8000c10190c */
[----:B------:R0:W-:Y:S01]  /*3ed0*/  @!P4 STG.E desc[UR12][R2.64+0x880], R5 ;  /* 0x000880050200c986 */ /* 0x0001e2000c10190c */
[----:B------:R-:W-:Y:S05]  /*3ee0*/  @P5 EXIT ;  /* 0x000000000000594d */ /* 0x000fea0003800000 */
[----:B------:R-:W-:Y:S01]  /*3ef0*/  STG.E desc[UR12][R2.64+0x900], R25 ;  /* 0x0009001902007986 */ /* 0x000fe2000c10190c */
[----:B------:R-:W-:Y:S05]  /*3f00*/  EXIT ;  /* 0x000000000000794d */ /* 0x000fea0003800000 */
.L_x_5:
[----:B------:R-:W-:Y:S01]  /*3f10*/  BSSY B1, `(.L_x_32) ;  /* 0x0000006000017945 */ /* 0x000fe20003800000 */
[----:B------:R-:W-:Y:S01]  /*3f20*/  PLOP3.LUT P0, PT, P0, PT, PT, 0x8, 0x80 ;  /* 0x000000000080781c */ /* 0x000fe2000070e170 */
[----:B------:R-:W-:-:S12]  /*3f30*/  IMAD.MOV.U32 R8, RZ, RZ, -0x1 ;  /* 0xffffffffff087424 */ /* 0x000fd800078e00ff */
[----:B------:R-:W-:Y:S05]  /*3f40*/  WARPSYNC.COLLECTIVE R8, `(.L_x_33) ;  /* 0x0000000008087348 */ /* 0x000fea0003c00000 */
[----:B------:R-:W-:Y:S01]  /*3f50*/  VOTE.ANY P0, P0 ;  /* 0x0000000000ff7806 */ /* 0x000fe20000000100 */
[----:B------:R-:W-:-:S12]  /*3f60*/  ENDCOLLECTIVE ;  /* 0x000000000000791b */ /* 0x000fd80003800000 */
.L_x_33:
[----:B------:R-:W-:Y:S05]  /*3f70*/  BSYNC B1 ;  /* 0x0000000000017941 */ /* 0x000fea0003800000 */
.L_x_32:
[----:B------:R-:W-:Y:S05]  /*3f80*/  BRA `(.L_x_34) ;  /* 0xffffffd000087947 */ /* 0x000fea000383ffff */
.L_x_7:
[----:B------:R-:W-:Y:S01]  /*3f90*/  BSSY B1, `(.L_x_35) ;  /* 0x0000006000017945 */ /* 0x000fe20003800000 */
[----:B------:R-:W-:Y:S01]  /*3fa0*/  PLOP3.LUT P0, PT, P0, PT, PT, 0x8, 0x80 ;  /* 0x000000000080781c */ /* 0x000fe2000070e170 */
[----:B------:R-:W-:-:S12]  /*3fb0*/  IMAD.MOV.U32 R8, RZ, RZ, -0x1 ;  /* 0xffffffffff087424 */ /* 0x000fd800078e00ff */
[----:B------:R-:W-:Y:S05]  /*3fc0*/  WARPSYNC.COLLECTIVE R8, `(.L_x_36) ;  /* 0x0000000008087348 */ /* 0x000fea0003c00000 */
[----:B------:R-:W-:Y:S01]  /*3fd0*/  VOTE.ANY P0, P0 ;  /* 0x0000000000ff7806 */ /* 0x000fe20000000100 */
[----:B------:R-:W-:-:S12]  /*3fe0*/  ENDCOLLECTIVE ;  /* 0x000000000000791b */ /* 0x000fd80003800000 */
.L_x_36:
[----:B------:R-:W-:Y:S05]  /*3ff0*/  BSYNC B1 ;  /* 0x0000000000017941 */ /* 0x000fea0003800000 */
.L_x_35:
[----:B------:R-:W-:Y:S05]  /*4000*/  BRA `(.L_x_37) ;  /* 0xffffffd0000c7947 */ /* 0x000fea000383ffff */
.L_x_9:
[----:B------:R-:W0:Y:S01]  /*4010*/  S2R R45, SR_GEMASK ;  /* 0x00000000002d7919 */ /* 0x000e220000003c00 */
[----:B------:R-:W-:Y:S01]  /*4020*/  BSSY B1, `(.L_x_38) ;  /* 0x0000007000017945 */ /* 0x000fe20003800000 */
[----:B------:R-:W-:Y:S01]  /*4030*/  ISETP.NE.AND P0, PT, R14, 0x65, PT ;  /* 0x000000650e00780c */ /* 0x000fe20003f05270 */
[----:B------:R-:W-:Y:S01]  /*4040*/  IMAD.MOV.U32 R8, RZ, RZ, -0x1 ;  /* 0xffffffffff087424 */ /* 0x000fe200078e00ff */
[----:B------:R-:W-:-:S13]  /*4050*/  PLOP3.LUT P2, PT, P2, PT, PT, 0x8, 0x80 ;  /* 0x000000000080781c */ /* 0x000fda000174e170 */
[----:B0-----:R-:W-:Y:S05]  /*4060*/  WARPSYNC.COLLECTIVE R8, `(.L_x_39) ;  /* 0x0000000008087348 */ /* 0x001fea0003c00000 */
[----:B------:R-:W-:Y:S01]  /*4070*/  VOTE.ANY R8, PT, P2 ;  /* 0x0000000000087806 */ /* 0x000fe200010e0100 */
[----:B0-----:R-:W-:Y:S06]  /*4080*/  ENDCOLLECTIVE ;  /* 0x000000000000791b */ /* 0x001fec0003800000 */
.L_x_39:
[----:B------:R-:W-:Y:S05]  /*4090*/  BSYNC B1 ;  /* 0x0000000000017941 */ /* 0x000fea0003800000 */
.L_x_38:
[----:B------:R-:W-:Y:S01]  /*40a0*/  LOP3.LUT R8, R8, 0x80000000, R45, 0xec, !PT ;  /* 0x8000000008087812 */ /* 0x000fe200078eec2d */
[----:B------:R-:W-:Y:S02]  /*40b0*/  IMAD.MOV.U32 R10, RZ, RZ, 0x1 ;  /* 0x00000001ff0a7424 */ /* 0x000fe400078e00ff */
[----:B------:R-:W-:Y:S02]  /*40c0*/  VIADD R33, R44, 0x2 ;  /* 0x000000022c217836 */ /* 0x000fe40000000000 */
[----:B------:R-:W-:Y:S02]  /*40d0*/  VIADD R9, R8, 0xffffffff ;  /* 0xffffffff08097836 */ /* 0x000fe40000000000 */
[C---:B------:R-:W-:Y:S02]  /*40e0*/  VIADD R32, R44.reuse, 0x4 ;  /* 0x000000042c207836 */ /* 0x040fe40000000000 */
[----:B------:R-:W-:Y:S01]  /*40f0*/  VIADD R19, R44, 0x8 ;  /* 0x000000082c137836 */ /* 0x000fe20000000000 */
[----:B------:R-:W-:Y:S01]  /*4100*/  LOP3.LUT R38, R8, R9, RZ, 0xc, !PT ;  /* 0x0000000908267212 */ /* 0x000fe200078e0cff */
[----:B------:R-:W-:-:S02]  /*4110*/  IMAD.MOV.U32 R8, RZ, RZ, -0x1 ;  /* 0xffffffffff087424 */ /* 0x000fc400078e00ff */
[----:B------:R-:W-:-:S03]  /*4120*/  VIADD R34, R44, 0x10 ;  /* 0x000000102c227836 */ /* 0x000fc60000000000 */
[----:B------:R-:W0:Y:S02]  /*4130*/  POPC R38, R38 ;  /* 0x0000002600267309 */ /* 0x000e240000000000 */
[----:B0-----:R-:W-:-:S07]  /*4140*/  IMAD.MOV.U32 R9, RZ, RZ, R38 ;  /* 0x000000ffff097224 */ /* 0x001fce00078e0026 */
[----:B------:R-:W-:Y:S05]  /*4150*/  WARPSYNC.COLLECTIVE R8, `(.L_x_40) ;  /* 0x0000000008087348 */ /* 0x000fea0003c00000 */
[----:B------:R0:W1:Y:S02]  /*4160*/  SHFL.DOWN P2, R16, R15, R10, R9 ;  /* 0x0800000a0f107389 */ /* 0x0000640000040009 */
[----:B01----:R-:W-:Y:S05]  /*4170*/  ENDCOLLECTIVE ;  /* 0x000000000000791b */ /* 0x003fea0003800000 */
.L_x_40:
[----:B------:R-:W-:Y:S01]  /*4180*/  IMAD.MOV.U32 R10, RZ, RZ, 0x2 ;  /* 0x00000002ff0a7424 */ /* 0x000fe200078e00ff */
[----:B------:R-:W-:-:S04]  /*4190*/  ISETP.GE.AND P2, PT, R44, R38, PT ;  /* 0x000000262c00720c */ /* 0x000fc80003f46270 */
[----:B------:R-:W-:-:S05]  /*41a0*/  SEL R16, R16, RZ, !P2 ;  /* 0x000000ff10107207 */ /* 0x000fca0005000000 */
[----:B------:R-:W-:-:S04]  /*41b0*/  IMAD.IADD R17, R16, 0x1, R15 ;  /* 0x0000000110117824 */ /* 0x000fc800078e020f */
[----:B------:R-:W-:-:S07]  /*41c0*/  IMAD.MOV.U32 R15, RZ, RZ, R17 ;  /* 0x000000ffff0f7224 */ /* 0x000fce00078e0011 */
[----:B------:R-:W-:Y:S05]  /*41d0*/  WARPSYNC.COLLECTIVE R8, `(.L_x_41) ;  /* 0x0000000008087348 */ /* 0x000fea0003c00000 */
[----:B------:R0:W1:Y:S02]  /*41e0*/  SHFL.DOWN P2, R16, R15, R10, R9 ;  /* 0x0800000a0f107389 */ /* 0x0000640000040009 */
[----:B01----:R-:W-:Y:S05]  /*41f0*/  ENDCOLLECTIVE ;  /* 0x000000000000791b */ /* 0x003fea0003800000 */
.L_x_41:
[----:B------:R-:W-:Y:S01]  /*4200*/  IMAD.MOV.U32 R10, RZ, RZ, 0x4 ;  /* 0x00000004ff0a7424 */ /* 0x000fe200078e00ff */
[----:B------:R-:W-:-:S04]  /*4210*/  ISETP.GT.AND P2, PT, R33, R38, PT ;  /* 0x000000262100720c */ /* 0x000fc80003f44270 */
[----:B------:R-:W-:-:S05]  /*4220*/  SEL R16, R16, RZ, !P2 ;  /* 0x000000ff10107207 */ /* 0x000fca0005000000 */
[----:B------:R-:W-:-:S04]  /*4230*/  IMAD.IADD R35, R17, 0x1, R16 ;  /* 0x0000000111237824 */ /* 0x000fc800078e0210 */
[----:B------:R-:W-:-:S07]  /*4240*/  IMAD.MOV.U32 R15, RZ, RZ, R35 ;  /* 0x000000ffff0f7224 */ /* 0x000fce00078e0023 */
[----:B------:R-:W-:Y:S05]  /*4250*/  WARPSYNC.COLLECTIVE R8, `(.L_x_42) ;  /* 0x0000000008087348 */ /* 0x000fea0003c00000 */
[----:B------:R0:W1:Y:S02]  /*4260*/  SHFL.DOWN P2, R16, R15, R10, R9 ;  /* 0x0800000a0f107389 */ /* 0x0000640000040009 */
[----:B01----:R-:W-:Y:S05]  /*4270*/  ENDCOLLECTIVE ;  /* 0x000000000000791b */ /* 0x003fea0003800000 */
.L_x_42:
        /* <DEDUP_REMOVED lines=8> */
.L_x_43:
        /* <DEDUP_REMOVED lines=8> */
.L_x_44:
[----:B------:R-:W0:Y:S01]  /*4380*/  LDC.64 R8, c[0x0][0x390] ;  /* 0x0000e400ff087b82 */ /* 0x000e220000000a00 */
[----:B------:R-:W-:-:S04]  /*4390*/  ISETP.GT.AND P2, PT, R34, R38, PT ;  /* 0x000000262200720c */ /* 0x000fc80003f44270 */
[----:B------:R-:W-:-:S05]  /*43a0*/  SEL R16, R16, RZ, !P2 ;  /* 0x000000ff10107207 */ /* 0x000fca0005000000 */
[----:B------:R-:W-:Y:S01]  /*43b0*/  IMAD.IADD R36, R17, 0x1, R16 ;  /* 0x0000000111247824 */ /* 0x000fe200078e0210 */
[----:B0-----:R-:W-:Y:S01]  /*43c0*/  IADD3 R35, P2, PT, R8, 0x100, RZ ;  /* 0x0000010008237810 */ /* 0x001fe20007f5e0ff */
[----:B------:R-:W-:-:S04]  /*43d0*/  IMAD.MOV.U32 R8, RZ, RZ, -0x1 ;  /* 0xffffffffff087424 */ /* 0x000fc800078e00ff */
[----:B------:R-:W-:-:S08]  /*43e0*/  IMAD.X R37, RZ, RZ, R9, P2 ;  /* 0x000000ffff257224 */ /* 0x000fd000010e0609 */
[----:B------:R-:W-:Y:S05]  /*43f0*/  WARPSYNC.COLLECTIVE R8, `(.L_x_45) ;  /* 0x0000000008087348 */ /* 0x000fea0003c00000 */
[----:B------:R-:W-:Y:S01]  /*4400*/  VOTE.ALL P0, P0 ;  /* 0x0000000000ff7806 */ /* 0x000fe20000000000 */
[----:B------:R-:W-:-:S12]  /*4410*/  ENDCOLLECTIVE ;  /* 0x000000000000791b */ /* 0x000fd80003800000 */
.L_x_45:
[----:B------:R-:W-:Y:S05]  /*4420*/  BRA `(.L_x_46) ;  /* 0xffffffcc00a07947 */ /* 0x000fea000383ffff */
.L_x_11:
[----:B------:R-:W-:Y:S01]  /*4430*/  BSSY B1, `(.L_x_47) ;  /* 0x0000006000017945 */ /* 0x000fe20003800000 */
[----:B------:R-:W-:Y:S01]  /*4440*/  PLOP3.LUT P0, PT, P0, PT, PT, 0x8, 0x80 ;  /* 0x000000000080781c */ /* 0x000fe2000070e170 */
[----:B------:R-:W-:-:S12]  /*4450*/  IMAD.MOV.U32 R8, RZ, RZ, -0x1 ;  /* 0xffffffffff087424 */ /* 0x000fd800078e00ff */
[----:B------:R-:W-:Y:S05]  /*4460*/  WARPSYNC.COLLECTIVE R8, `(.L_x_48) ;  /* 0x0000000008087348 */ /* 0x000fea0003c00000 */
[----:B------:R-:W-:Y:S01]  /*4470*/  VOTE.ANY P0, P0 ;  /* 0x0000000000ff7806 */ /* 0x000fe20000000100 */
[----:B------:R-:W-:-:S12]  /*4480*/  ENDCOLLECTIVE ;  /* 0x000000000000791b */ /* 0x000fd80003800000 */
.L_x_48:
[----:B------:R-:W-:Y:S05]  /*4490*/  BSYNC B1 ;  /* 0x0000000000017941 */ /* 0x000fea0003800000 */
.L_x_47:
[----:B------:R-:W-:Y:S05]  /*44a0*/  BRA `(.L_x_49) ;  /* 0xffffffcc00b07947 */ /* 0x000fea000383ffff */
.L_x_13:
[----:B------:R-:W-:Y:S01]  /*44b0*/  BSSY B1, `(.L_x_50) ;  /* 0x0000006000017945 */ /* 0x000fe20003800000 */
[----:B------:R-:W-:Y:S01]  /*44c0*/  PLOP3.LUT P0, PT, P0, PT, PT, 0x8, 0x80 ;  /* 0x000000000080781c */ /* 0x000fe2000070e170 */
[----:B------:R-:W-:-:S12]  /*44d0*/  IMAD.MOV.U32 R8, RZ, RZ, -0x1 ;  /* 0xffffffffff087424 */ /* 0x000fd800078e00ff */
[----:B------:R-:W-:Y:S05]  /*44e0*/  WARPSYNC.COLLECTIVE R8, `(.L_x_51) ;  /* 0x0000000008087348 */ /* 0x000fea0003c00000 */
[----:B------:R-:W-:Y:S01]  /*44f0*/  VOTE.ANY P0, P0 ;  /* 0x0000000000ff7806 */ /* 0x000fe20000000100 */
[----:B------:R-:W-:-:S12]  /*4500*/  ENDCOLLECTIVE ;  /* 0x000000000000791b */ /* 0x000fd80003800000 */
.L_x_51:
[----:B------:R-:W-:Y:S05]  /*4510*/  BSYNC B1 ;  /* 0x0000000000017941 */ /* 0x000fea0003800000 */
.L_x_50:
[----:B------:R-:W-:Y:S05]  /*4520*/  BRA `(.L_x_52) ;  /* 0xffffffcc00b47947 */ /* 0x000fea000383ffff */
.L_x_15:
[----:B------:R-:W-:Y:S01]  /*4530*/  BSSY B1, `(.L_x_53) ;  /* 0x0000006000017945 */ /* 0x000fe20003800000 */
[----:B------:R-:W-:Y:S01]  /*4540*/  PLOP3.LUT P2, PT, P0, PT, PT, 0x8, 0x80 ;  /* 0x000000000080781c */ /* 0x000fe2000074e170 */
[----:B------:R-:W-:-:S12]  /*4550*/  IMAD.MOV.U32 R8, RZ, RZ, -0x1 ;  /* 0xffffffffff087424 */ /* 0x000fd800078e00ff */
[----:B------:R-:W-:Y:S05]  /*4560*/  WARPSYNC.COLLECTIVE R8, `(.L_x_54) ;  /* 0x0000000008087348 */ /* 0x000fea0003c00000 */
[----:B------:R-:W-:Y:S01]  /*4570*/  VOTE.ANY R8, PT, P2 ;  /* 0x0000000000087806 */ /* 0x000fe200010e0100 */
[----:B------:R-:W-:Y:S06]  /*4580*/  ENDCOLLECTIVE ;  /* 0x000000000000791b */ /* 0x000fec0003800000 */
.L_x_54:
[----:B------:R-:W-:Y:S05]  /*4590*/  BSYNC B1 ;  /* 0x0000000000017941 */ /* 0x000fea0003800000 */
.L_x_53:
[----:B------:R-:W-:Y:S01]  /*45a0*/  LOP3.LUT R8, R8, 0x80000000, R45, 0xec, !PT ;  /* 0x8000000008087812 */ /* 0x000fe200078eec2d */
[----:B------:R-:W-:Y:S02]  /*45b0*/  IMAD.MOV.U32 R10, RZ, RZ, 0x1 ;  /* 0x00000001ff0a7424 */ /* 0x000fe400078e00ff */
[----:B------:R-:W-:Y:S02]  /*45c0*/  VIADD R18, R18, 0xffffffe0 ;  /* 0xffffffe012127836 */ /* 0x000fe40000000000 */
[----:B------:R-:W-:-:S05]  /*45d0*/  VIADD R9, R8, 0xffffffff ;  /* 0xffffffff08097836 */ /* 0x000fca0000000000 */
[----:B------:R-:W-:Y:S01]  /*45e0*/  LOP3.LUT R17, R8, R9, RZ, 0xc, !PT ;  /* 0x0000000908117212 */ /* 0x000fe200078e0cff */
[----:B------:R-:W-:-:S03]  /*45f0*/  IMAD.MOV.U32 R8, RZ, RZ, -0x1 ;  /* 0xffffffffff087424 */ /* 0x000fc600078e00ff */
[----:B------:R0:W1:Y:S04]  /*4600*/  POPC R9, R17 ;  /* 0x0000001100097309 */ /* 0x0000680000000000 */
[----:B01----:R-:W-:Y:S05]  /*4610*/  WARPSYNC.COLLECTIVE R8, `(.L_x_55) ;  /* 0x0000000008087348 */ /* 0x003fea0003c00000 */
[----:B-1----:R1:W2:Y:S02]  /*4620*/  SHFL.DOWN P2, R16, R15, R10, R9 ;  /* 0x0800000a0f107389 */ /* 0x0022a40000040009 */
[----:B012---:R-:W-:Y:S05]  /*4630*/  ENDCOLLECTIVE ;  /* 0x000000000000791b */ /* 0x007fea0003800000 */
.L_x_55:
[----:B------:R-:W-:Y:S01]  /*4640*/  ISETP.GE.AND P0, PT, R44, R9, PT ;  /* 0x000000092c00720c */ /* 0x000fe20003f06270 */
[----:B------:R-:W-:-:S03]  /*4650*/  IMAD.MOV.U32 R10, RZ, RZ, 0x2 ;  /* 0x00000002ff0a7424 */ /* 0x000fc600078e00ff */
[----:B------:R-:W-:Y:S02]  /*4660*/  SEL R16, R16, RZ, !P0 ;  /* 0x000000ff10107207 */ /* 0x000fe40004000000 */
[----:B------:R-:W-:-:S03]  /*4670*/  ISETP.GT.AND P0, PT, R33, R9, PT ;  /* 0x000000092100720c */ /* 0x000fc60003f04270 */
[----:B------:R-:W-:-:S10]  /*4680*/  IMAD.IADD R15, R16, 0x1, R15 ;  /* 0x00000001100f7824 */ /* 0x000fd400078e020f */
[----:B------:R-:W-:Y:S05]  /*4690*/  WARPSYNC.COLLECTIVE R8, `(.L_x_56) ;  /* 0x0000000008087348 */ /* 0x000fea0003c00000 */
[----:B------:R0:W1:Y:S02]  /*46a0*/  SHFL.DOWN P2, R16, R15, R10, R9 ;  /* 0x0800000a0f107389 */ /* 0x0000640000040009 */
[----:B01----:R-:W-:Y:S05]  /*46b0*/  ENDCOLLECTIVE ;  /* 0x000000000000791b */ /* 0x003fea0003800000 */
.L_x_56:
[----:B------:R-:W-:Y:S01]  /*46c0*/  IMAD.MOV.U32 R10, RZ, RZ, 0x4 ;  /* 0x00000004ff0a7424 */ /* 0x000fe200078e00ff */
[----:B------:R-:W-:Y:S02]  /*46d0*/  SEL R16, R16, RZ, !P0 ;  /* 0x000000ff10107207 */ /* 0x000fe40004000000 */
[----:B------:R-:W-:-:S03]  /*46e0*/  ISETP.GT.AND P0, PT, R32, R9, PT ;  /* 0x000000092000720c */ /* 0x000fc60003f04270 */
[----:B------:R-:W-:-:S10]  /*46f0*/  IMAD.IADD R15, R15, 0x1, R16 ;  /* 0x000000010f0f7824 */ /* 0x000fd400078e0210 */
[----:B------:R-:W-:Y:S05]  /*4700*/  WARPSYNC.COLLECTIVE R8, `(.L_x_57) ;  /* 0x0000000008087348 */ /* 0x000fea0003c00000 */
[----:B------:R0:W1:Y:S02]  /*4710*/  SHFL.DOWN P2, R16, R15, R10, R9 ;  /* 0x0800000a0f107389 */ /* 0x0000640000040009 */
[----:B01----:R-:W-:Y:S05]  /*4720*/  ENDCOLLECTIVE ;  /* 0x000000000000791b */ /* 0x003fea0003800000 */
.L_x_57:
[----:B------:R-:W-:Y:S01]  /*4730*/  IMAD.MOV.U32 R10, RZ, RZ, 0x8 ;  /* 0x00000008ff0a7424 */ /* 0x000fe200078e00ff */
[----:B------:R-:W-:Y:S02]  /*4740*/  SEL R16, R16, RZ, !P0 ;  /* 0x000000ff10107207 */ /* 0x000fe40004000000 */
[----:B------:R-:W-:-:S03]  /*4750*/  ISETP.GT.AND P0, PT, R19, R9, PT ;  /* 0x000000091300720c */ /* 0x000fc60003f04270 */
[----:B------:R-:W-:-:S10]  /*4760*/  IMAD.IADD R15, R15, 0x1, R16 ;  /* 0x000000010f0f7824 */ /* 0x000fd400078e0210 */
[----:B------:R-:W-:Y:S05]  /*4770*/  WARPSYNC.COLLECTIVE R8, `(.L_x_58) ;  /* 0x0000000008087348 */ /* 0x000fea0003c00000 */
[----:B------:R0:W1:Y:S02]  /*4780*/  SHFL.DOWN P2, R16, R15, R10, R9 ;  /* 0x0800000a0f107389 */ /* 0x0000640000040009 */
[----:B01----:R-:W-:Y:S05]  /*4790*/  ENDCOLLECTIVE ;  /* 0x000000000000791b */ /* 0x003fea0003800000 */
.L_x_58:
[----:B------:R-:W-:Y:S01]  /*47a0*/  IMAD.MOV.U32 R10, RZ, RZ, 0x10 ;  /* 0x00000010ff0a7424 */ /* 0x000fe200078e00ff */
[----:B------:R-:W-:Y:S02]  /*47b0*/  SEL R16, R16, RZ, !P0 ;  /* 0x000000ff10107207 */ /* 0x000fe40004000000 */
[----:B------:R-:W-:-:S03]  /*47c0*/  ISETP.GT.AND P0, PT, R34, R9, PT ;  /* 0x000000092200720c */ /* 0x000fc60003f04270 */
[----:B------:R-:W-:-:S10]  /*47d0*/  IMAD.IADD R15, R15, 0x1, R16 ;  /* 0x000000010f0f7824 */ /* 0x000fd400078e0210 */
[----:B------:R-:W-:Y:S05]  /*47e0*/  WARPSYNC.COLLECTIVE R8, `(.L_x_59) ;  /* 0x0000000008087348 */ /* 0x000fea0003c00000 */
[----:B------:R0:W1:Y:S02]  /*47f0*/  SHFL.DOWN P2, R16, R15, R10, R9 ;  /* 0x0800000a0f107389 */ /* 0x0000640000040009 */
[----:B01----:R-:W-:Y:S05]  /*4800*/  ENDCOLLECTIVE ;  /* 0x000000000000791b */ /* 0x003fea0003800000 */
.L_x_59:
[----:B------:R-:W-:Y:S02]  /*4810*/  SEL R16, R16, RZ, !P0 ;  /* 0x000000ff10107207 */ /* 0x000fe40004000000 */
[----:B------:R-:W-:Y:S02]  /*4820*/  ISETP.NE.AND P0, PT, R14, 0x65, PT ;  /* 0x000000650e00780c */ /* 0x000fe40003f05270 */
[----:B------:R-:W-:-:S11]  /*4830*/  IADD3 R36, PT, PT, R15, R16, R36 ;  /* 0x000000100f247210 */ /* 0x000fd60007ffe024 */
[----:B------:R-:W-:Y:S05]  /*4840*/  WARPSYNC.COLLECTIVE R8, `(.L_x_60) ;  /* 0x0000000008087348 */ /* 0x000fea0003c00000 */
[----:B------:R-:W-:Y:S01]  /*4850*/  VOTE.ALL P0, P0 ;  /* 0x0000000000ff7806 */ /* 0x000fe20000000000 */
[----:B------:R-:W-:-:S12]  /*4860*/  ENDCOLLECTIVE ;  /* 0x000000000000791b */ /* 0x000fd80003800000 */
.L_x_60:
[----:B------:R-:W-:Y:S05]  /*4870*/  BRA `(.L_x_61) ;  /* 0xffffffcc00607947 */ /* 0x000fea000383ffff */
.L_x_20:
[----:B------:R-:W-:Y:S01]  /*4880*/  BSSY B0, `(.L_x_62) ;  /* 0x0000006000007945 */ /* 0x000fe20003800000 */
[----:B------:R-:W-:Y:S01]  /*4890*/  PLOP3.LUT P0, PT, P0, PT, PT, 0x8, 0x80 ;  /* 0x000000000080781c */ /* 0x000fe2000070e170 */
[----:B------:R-:W-:-:S12]  /*48a0*/  IMAD.MOV.U32 R8, RZ, RZ, -0x1 ;  /* 0xffffffffff087424 */ /* 0x000fd800078e00ff */
[----:B------:R-:W-:Y:S05]  /*48b0*/  WARPSYNC.COLLECTIVE R8, `(.L_x_63) ;  /* 0x0000000008087348 */ /* 0x000fea0003c00000 */
[----:B------:R-:W-:Y:S01]  /*48c0*/  VOTE.ANY P0, P0 ;  /* 0x0000000000ff7806 */ /* 0x000fe20000000100 */
[----:B------:R-:W-:-:S12]  /*48d0*/  ENDCOLLECTIVE ;  /* 0x000000000000791b */ /* 0x000fd80003800000 */
.L_x_63:
[----:B------:R-:W-:Y:S05]  /*48e0*/  BSYNC B0 ;  /* 0x0000000000007941 */ /* 0x000fea0003800000 */
.L_x_62:
[----:B------:R-:W-:Y:S05]  /*48f0*/  BRA `(.L_x_64) ;  /* 0xffffffe400787947 */ /* 0x000fea000383ffff */
.L_x_22:
[----:B------:R-:W-:Y:S01]  /*4900*/  BSSY B0, `(.L_x_65) ;  /* 0x0000006000007945 */ /* 0x000fe20003800000 */
[----:B------:R-:W-:Y:S01]  /*4910*/  PLOP3.LUT P0, PT, P0, PT, PT, 0x8, 0x80 ;  /* 0x000000000080781c */ /* 0x000fe2000070e170 */
[----:B------:R-:W-:-:S12]  /*4920*/  IMAD.MOV.U32 R8, RZ, RZ, -0x1 ;  /* 0xffffffffff087424 */ /* 0x000fd800078e00ff */
[----:B------:R-:W-:Y:S05]  /*4930*/  WARPSYNC.COLLECTIVE R8, `(.L_x_66) ;  /* 0x0000000008087348 */ /* 0x000fea0003c00000 */
[----:B------:R-:W-:Y:S01]  /*4940*/  VOTE.ANY P0, P0 ;  /* 0x0000000000ff7806 */ /* 0x000fe20000000100 */
[----:B------:R-:W-:-:S12]  /*4950*/  ENDCOLLECTIVE ;  /* 0x000000000000791b */ /* 0x000fd80003800000 */
.L_x_66:
[----:B------:R-:W-:Y:S05]  /*4960*/  BSYNC B0 ;  /* 0x0000000000007941 */ /* 0x000fea0003800000 */
.L_x_65:
[----:B------:R-:W-:Y:S05]  /*4970*/  BRA `(.L_x_67) ;  /* 0xffffffe4007c7947 */ /* 0x000fea000383ffff */
.L_x_24:
        /* <DEDUP_REMOVED lines=8> */
.L_x_69:
[----:B------:R-:W-:Y:S05]  /*4a00*/  BSYNC B0 ;  /* 0x0000000000007941 */ /* 0x000fea0003800000 */
.L_x_68:
[----:B------:R-:W-:Y:S01]  /*4a10*/  LOP3.LUT R8, R8, 0x80000000, R42, 0xec, !PT ;  /* 0x8000000008087812 */ /* 0x000fe200078eec2a */
[----:B------:R-:W-:Y:S02]  /*4a20*/  IMAD.MOV.U32 R10, RZ, RZ, 0x1 ;  /* 0x00000001ff0a7424 */ /* 0x000fe400078e00ff */
[----:B------:R-:W-:Y:S02]  /*4a30*/  VIADD R19, R35, 0x2 ;  /* 0x0000000223137836 */ /* 0x000fe40000000000 */
[----:B------:R-:W-:-:S05]  /*4a40*/  VIADD R9, R8, 0xffffffff ;  /* 0xffffffff08097836 */ /* 0x000fca0000000000 */
[----:B------:R-:W-:Y:S01]  /*4a50*/  LOP3.LUT R38, R8, R9, RZ, 0xc, !PT ;  /* 0x0000000908267212 */ /* 0x000fe200078e0cff */
[----:B------:R-:W-:-:S05]  /*4a60*/  IMAD.MOV.U32 R8, RZ, RZ, -0x1 ;  /* 0xffffffffff087424 */ /* 0x000fca00078e00ff */
[----:B------:R-:W0:Y:S02]  /*4a70*/  POPC R38, R38 ;  /* 0x0000002600267309 */ /* 0x000e240000000000 */
[----:B0-----:R-:W-:Y:S01]  /*4a80*/  IMAD.MOV.U32 R9, RZ, RZ, R38 ;  /* 0x000000ffff097224 */ /* 0x001fe200078e0026 */
[----:B------:R-:W-:-:S13]  /*4a90*/  ISETP.GT.AND P3, PT, R19, R38, PT ;  /* 0x000000261300720c */ /* 0x000fda0003f64270 */
[----:B------:R-:W-:Y:S05]  /*4aa0*/  WARPSYNC.COLLECTIVE R8, `(.L_x_70) ;  /* 0x0000000008087348 */ /* 0x000fea0003c00000 */
[----:B------:R0:W1:Y:S02]  /*4ab0*/  SHFL.DOWN P2, R16, R15, R10, R9 ;  /* 0x0800000a0f107389 */ /* 0x0000640000040009 */
[----:B01----:R-:W-:Y:S05]  /*4ac0*/  ENDCOLLECTIVE ;  /* 0x000000000000791b */ /* 0x003fea0003800000 */
.L_x_70:
        /* <DEDUP_REMOVED lines=8> */
.L_x_71:
[----:B------:R-:W-:Y:S01]  /*4b50*/  IMAD.MOV.U32 R10, RZ, RZ, 0x4 ;  /* 0x00000004ff0a7424 */ /* 0x000fe200078e00ff */
[----:B------:R-:W-:-:S05]  /*4b60*/  SEL R16, R16, RZ, !P3 ;  /* 0x000000ff10107207 */ /* 0x000fca0005800000 */
[----:B------:R-:W-:Y:S02]  /*4b70*/  IMAD.IADD R19, R17, 0x1, R16 ;  /* 0x0000000111137824 */ /* 0x000fe400078e0210 */
[----:B------:R-:W-:Y:S02]  /*4b80*/  VIADD R17, R35, 0x4 ;  /* 0x0000000423117836 */ /* 0x000fe40000000000 */
[----:B------:R-:W-:-:S03]  /*4b90*/  IMAD.MOV.U32 R15, RZ, RZ, R19 ;  /* 0x000000ffff0f7224 */ /* 0x000fc600078e0013 */
[----:B------:R-:W-:Y:S01]  /*4ba0*/  ISETP.GT.AND P3, PT, R17, R38, PT ;  /* 0x000000261100720c */ /* 0x000fe20003f64270 */
[----:B------:R-:W-:-:S12]  /*4bb0*/  VIADD R17, R35, 0x8 ;  /* 0x0000000823117836 */ /* 0x000fd80000000000 */
[----:B------:R-:W-:Y:S05]  /*4bc0*/  WARPSYNC.COLLECTIVE R8, `(.L_x_72) ;  /* 0x0000000008087348 */ /* 0x000fea0003c00000 */
[----:B------:R0:W1:Y:S02]  /*4bd0*/  SHFL.DOWN P2, R16, R15, R10, R9 ;  /* 0x0800000a0f107389 */ /* 0x0000640000040009 */
[----:B01----:R-:W-:Y:S05]  /*4be0*/  ENDCOLLECTIVE ;  /* 0x000000000000791b */ /* 0x003fea0003800000 */
.L_x_72:
[----:B------:R-:W-:Y:S01]  /*4bf0*/  IMAD.MOV.U32 R10, RZ, RZ, 0x8 ;  /* 0x00000008ff0a7424 */ /* 0x000fe200078e00ff */
[----:B------:R-:W-:Y:S02]  /*4c00*/  SEL R16, R16, RZ, !P3 ;  /* 0x000000ff10107207 */ /* 0x000fe40005800000 */
[----:B------:R-:W-:-:S03]  /*4c10*/  ISETP.GT.AND P3, PT, R17, R38, PT ;  /* 0x000000261100720c */ /* 0x000fc60003f64270 */
[----:B------:R-:W-:Y:S02]  /*4c20*/  IMAD.IADD R37, R19, 0x1, R16 ;  /* 0x0000000113257824 */ /* 0x000fe400078e0210 */
[----:B------:R-:W-:Y:S02]  /*4c30*/  VIADD R19, R35, 0x10 ;  /* 0x0000001023137836 */ /* 0x000fe40000000000 */
[----:B------:R-:W-:-:S07]  /*4c40*/  IMAD.MOV.U32 R15, RZ, RZ, R37 ;  /* 0x000000ffff0f7224 */ /* 0x000fce00078e0025 */
[----:B------:R-:W-:Y:S05]  /*4c50*/  WARPSYNC.COLLECTIVE R8, `(.L_x_73) ;  /* 0x0000000008087348 */ /* 0x000fea0003c00000 */
[----:B------:R0:W1:Y:S02]  /*4c60*/  SHFL.DOWN P2, R16, R15, R10, R9 ;  /* 0x0800000a0f107389 */ /* 0x0000640000040009 */
[----:B01----:R-:W-:Y:S05]  /*4c70*/  ENDCOLLECTIVE ;  /* 0x000000000000791b */ /* 0x003fea0003800000 */
.L_x_73:
[----:B------:R-:W-:Y:S01]  /*4c80*/  IMAD.MOV.U32 R10, RZ, RZ, 0x10 ;  /* 0x00000010ff0a7424 */ /* 0x000fe200078e00ff */
[----:B------:R-:W-:-:S05]  /*4c90*/  SEL R16, R16, RZ, !P3 ;  /* 0x000000ff10107207 */ /* 0x000fca0005800000 */
[----:B------:R-:W-:-:S04]  /*4ca0*/  IMAD.IADD R17, R37, 0x1, R16 ;  /* 0x0000000125117824 */ /* 0x000fc800078e0210 */
[----:B------:R-:W-:-:S07]  /*4cb0*/  IMAD.MOV.U32 R15, RZ, RZ, R17 ;  /* 0x000000ffff0f7224 */ /* 0x000fce00078e0011 */
[----:B------:R-:W-:Y:S05]  /*4cc0*/  WARPSYNC.COLLECTIVE R8, `(.L_x_74) ;  /* 0x0000000008087348 */ /* 0x000fea0003c00000 */
[----:B------:R0:W1:Y:S02]  /*4cd0*/  SHFL.DOWN P2, R16, R15, R10, R9 ;  /* 0x0800000a0f107389 */ /* 0x0000640000040009 */
[----:B01----:R-:W-:Y:S05]  /*4ce0*/  ENDCOLLECTIVE ;  /* 0x000000000000791b */ /* 0x003fea0003800000 */
.L_x_74:
        /* <DEDUP_REMOVED lines=10> */
.L_x_75:
[----:B------:R-:W-:Y:S05]  /*4d90*/  BRA `(.L_x_76) ;  /* 0xffffffe400107947 */ /* 0x000fea000383ffff */
.L_x_26:
[----:B------:R-:W-:Y:S01]  /*4da0*/  BSSY B0, `(.L_x_77) ;  /* 0x0000006000007945 */ /* 0x000fe20003800000 */
[----:B------:R-:W-:Y:S01]  /*4db0*/  PLOP3.LUT P0, PT, P0, PT, PT, 0x8, 0x80 ;  /* 0x000000000080781c */ /* 0x000fe2000070e170 */
[----:B------:R-:W-:-:S12]  /*4dc0*/  IMAD.MOV.U32 R8, RZ, RZ, -0x1 ;  /* 0xffffffffff087424 */ /* 0x000fd800078e00ff */
[----:B------:R-:W-:Y:S05]  /*4dd0*/  WARPSYNC.COLLECTIVE R8, `(.L_x_78) ;  /* 0x0000000008087348 */ /* 0x000fea0003c00000 */
[----:B------:R-:W-:Y:S01]  /*4de0*/  VOTE.ANY P0, P0 ;  /* 0x0000000000ff7806 */ /* 0x000fe20000000100 */
[----:B------:R-:W-:-:S12]  /*4df0*/  ENDCOLLECTIVE ;  /* 0x000000000000791b */ /* 0x000fd80003800000 */
.L_x_78:
[----:B------:R-:W-:Y:S05]  /*4e00*/  BSYNC B0 ;  /* 0x0000000000007941 */ /* 0x000fea0003800000 */
.L_x_77:
[----:B------:R-:W-:Y:S05]  /*4e10*/  BRA `(.L_x_79) ;  /* 0xffffffe400207947 */ /* 0x000fea000383ffff */
.L_x_28:
[----:B------:R-:W-:Y:S01]  /*4e20*/  BSSY B0, `(.L_x_80) ;  /* 0x0000006000007945 */ /* 0x000fe20003800000 */
[----:B------:R-:W-:Y:S01]  /*4e30*/  PLOP3.LUT P0, PT, P0, PT, PT, 0x8, 0x80 ;  /* 0x000000000080781c */ /* 0x000fe2000070e170 */
[----:B------:R-:W-:-:S12]  /*4e40*/  IMAD.MOV.U32 R8, RZ, RZ, -0x1 ;  /* 0xffffffffff087424 */ /* 0x000fd800078e00ff */
[----:B------:R-:W-:Y:S05]  /*4e50*/  WARPSYNC.COLLECTIVE R8, `(.L_x_81) ;  /* 0x0000000008087348 */ /* 0x000fea0003c00000 */
[----:B------:R-:W-:Y:S01]  /*4e60*/  VOTE.ANY P0, P0 ;  /* 0x0000000000ff7806 */ /* 0x000fe20000000100 */
[----:B------:R-:W-:-:S12]  /*4e70*/  ENDCOLLECTIVE ;  /* 0x000000000000791b */ /* 0x000fd80003800000 */
.L_x_81:
[----:B------:R-:W-:Y:S05]  /*4e80*/  BSYNC B0 ;  /* 0x0000000000007941 */ /* 0x000fea0003800000 */
.L_x_80:
[----:B------:R-:W-:Y:S05]  /*4e90*/  BRA `(.L_x_82) ;  /* 0xffffffe400247947 */ /* 0x000fea000383ffff */
.L_x_30:
[----:B------:R-:W-:Y:S01]  /*4ea0*/  BSSY B0, `(.L_x_83) ;  /* 0x0000006000007945 */ /* 0x000fe20003800000 */
[----:B------:R-:W-:Y:S01]  /*4eb0*/  PLOP3.LUT P2, PT, P0, PT, PT, 0x8, 0x80 ;  /* 0x000000000080781c */ /* 0x000fe2000074e170 */
[----:B------:R-:W-:-:S12]  /*4ec0*/  IMAD.MOV.U32 R8, RZ, RZ, -0x1 ;  /* 0xffffffffff087424 */ /* 0x000fd800078e00ff */
[----:B------:R-:W-:Y:S05]  /*4ed0*/  WARPSYNC.COLLECTIVE R8, `(.L_x_84) ;  /* 0x0000000008087348 */ /* 0x000fea0003c00000 */
[----:B------:R-:W-:Y:S01]  /*4ee0*/  VOTE.ANY R8, PT, P2 ;  /* 0x0000000000087806 */ /* 0x000fe200010e0100 */
[----:B------:R-:W-:Y:S06]  /*4ef0*/  ENDCOLLECTIVE ;  /* 0x000000000000791b */ /* 0x000fec0003800000 */
.L_x_84:
[----:B------:R-:W-:Y:S05]  /*4f00*/  BSYNC B0 ;  /* 0x0000000000007941 */ /* 0x000fea0003800000 */
.L_x_83:
        /* <DEDUP_REMOVED lines=10> */
.L_x_85:
[----:B------:R-:W-:Y:S01]  /*4fb0*/  ISETP.GE.AND P0, PT, R35, R9, PT ;  /* 0x000000092300720c */ /* 0x000fe20003f06270 */
[----:B------:R-:W-:-:S03]  /*4fc0*/  IMAD.MOV.U32 R10, RZ, RZ, 0x2 ;  /* 0x00000002ff0a7424 */ /* 0x000fc600078e00ff */
[----:B------:R-:W-:-:S05]  /*4fd0*/  SEL R16, R16, RZ, !P0 ;  /* 0x000000ff10107207 */ /* 0x000fca0004000000 */
[----:B------:R-:W-:Y:S02]  /*4fe0*/  IMAD.IADD R44, R16, 0x1, R15 ;  /* 0x00000001102c7824 */ /* 0x000fe400078e020f */
[----:B------:R-:W-:Y:S02]  /*4ff0*/  VIADD R16, R35, 0x2 ;  /* 0x0000000223107836 */ /* 0x000fe40000000000 */
[----:B------:R-:W-:-:S03]  /*5000*/  IMAD.MOV.U32 R15, RZ, RZ, R44 ;  /* 0x000000ffff0f7224 */ /* 0x000fc600078e002c */
[----:B------:R-:W-:-:S13]  /*5010*/  ISETP.GT.AND P0, PT, R16, R9, PT ;  /* 0x000000091000720c */ /* 0x000fda0003f04270 */
[----:B------:R-:W-:Y:S05]  /*5020*/  WARPSYNC.COLLECTIVE R8, `(.L_x_86) ;  /* 0x0000000008087348 */ /* 0x000fea0003c00000 */
[----:B------:R0:W1:Y:S02]  /*5030*/  SHFL.DOWN P2, R16, R15, R10, R9 ;  /* 0x0800000a0f107389 */ /* 0x0000640000040009 */
[----:B01----:R-:W-:Y:S05]  /*5040*/  ENDCOLLECTIVE ;  /* 0x000000000000791b */ /* 0x003fea0003800000 */
.L_x_86:
[----:B------:R-:W-:Y:S01]  /*5050*/  IMAD.MOV.U32 R10, RZ, RZ, 0x4 ;  /* 0x00000004ff0a7424 */ /* 0x000fe200078e00ff */
[----:B------:R-:W-:Y:S01]  /*5060*/  SEL R17, R16, RZ, !P0 ;  /* 0x000000ff10117207 */ /* 0x000fe20004000000 */
[----:B------:R-:W-:-:S04]  /*5070*/  VIADD R16, R35, 0x4 ;  /* 0x0000000423107836 */ /* 0x000fc80000000000 */
[----:B------:R-:W-:Y:S01]  /*5080*/  IMAD.IADD R17, R44, 0x1, R17 ;  /* 0x000000012c117824 */ /* 0x000fe200078e0211 */
[----:B------:R-:W-:-:S03]  /*5090*/  ISETP.GT.AND P0, PT, R16, R9, PT ;  /* 0x000000091000720c */ /* 0x000fc60003f04270 */
[----:B------:R-:W-:-:S10]  /*50a0*/  IMAD.MOV.U32 R15, RZ, RZ, R17 ;  /* 0x000000ffff0f7224 */ /* 0x000fd400078e0011 */
[----:B------:R-:W-:Y:S05]  /*50b0*/  WARPSYNC.COLLECTIVE R8, `(.L_x_87) ;  /* 0x0000000008087348 */ /* 0x000fea0003c00000 */
[----:B------:R0:W1:Y:S02]  /*50c0*/  SHFL.DOWN P2, R16, R15, R10, R9 ;  /* 0x0800000a0f107389 */ /* 0x0000640000040009 */
[----:B01----:R-:W-:Y:S05]  /*50d0*/  ENDCOLLECTIVE ;  /* 0x000000000000791b */ /* 0x003fea0003800000 */
.L_x_87:
[----:B------:R-:W-:Y:S01]  /*50e0*/  IMAD.MOV.U32 R10, RZ, RZ, 0x8 ;  /* 0x00000008ff0a7424 */ /* 0x000fe200078e00ff */
[----:B------:R-:W-:-:S05]  /*50f0*/  SEL R16, R16, RZ, !P0 ;  /* 0x000000ff10107207 */ /* 0x000fca0004000000 */
[----:B------:R-:W-:Y:S02]  /*5100*/  IMAD.IADD R45, R17, 0x1, R16 ;  /* 0x00000001112d7824 */ /* 0x000fe400078e0210 */
[C---:B------:R-:W-:Y:S02]  /*5110*/  VIADD R16, R35.reuse, 0x8 ;  /* 0x0000000823107836 */ /* 0x040fe40000000000 */
[----:B------:R-:W-:Y:S02]  /*5120*/  IMAD.MOV.U32 R15, RZ, RZ, R45 ;  /* 0x000000ffff0f7224 */ /* 0x000fe400078e002d */
[----:B------:R-:W-:Y:S01]  /*5130*/  VIADD R17, R35, 0x10 ;  /* 0x0000001023117836 */ /* 0x000fe20000000000 */
[----:B------:R-:W-:-:S13]  /*5140*/  ISETP.GT.AND P0, PT, R16, R9, PT ;  /* 0x000000091000720c */ /* 0x000fda0003f04270 */
[----:B------:R-:W-:Y:S05]  /*5150*/  WARPSYNC.COLLECTIVE R8, `(.L_x_88) ;  /* 0x0000000008087348 */ /* 0x000fea0003c00000 */
[----:B------:R0:W1:Y:S02]  /*5160*/  SHFL.DOWN P2, R16, R15, R10, R9 ;  /* 0x0800000a0f107389 */ /* 0x0000640000040009 */
[----:B01----:R-:W-:Y:S05]  /*5170*/  ENDCOLLECTIVE ;  /* 0x000000000000791b */ /* 0x003fea0003800000 */
.L_x_88:
[----:B------:R-:W-:Y:S01]  /*5180*/  IMAD.MOV.U32 R10, RZ, RZ, 0x10 ;  /* 0x00000010ff0a7424 */ /* 0x000fe200078e00ff */
[----:B------:R-:W-:Y:S02]  /*5190*/  SEL R16, R16, RZ, !P0 ;  /* 0x000000ff10107207 */ /* 0x000fe40004000000 */
[----:B------:R-:W-:-:S03]  /*51a0*/  ISETP.GT.AND P0, PT, R17, R9, PT ;  /* 0x000000091100720c */ /* 0x000fc60003f04270 */
[----:B------:R-:W-:-:S04]  /*51b0*/  IMAD.IADD R44, R45, 0x1, R16 ;  /* 0x000000012d2c7824 */ /* 0x000fc800078e0210 */
[----:B------:R-:W-:-:S07]  /*51c0*/  IMAD.MOV.U32 R15, RZ, RZ, R44 ;  /* 0x000000ffff0f7224 */ /* 0x000fce00078e002c */
[----:B------:R-:W-:Y:S05]  /*51d0*/  WARPSYNC.COLLECTIVE R8, `(.L_x_89) ;  /* 0x0000000008087348 */ /* 0x000fea0003c00000 */
[----:B------:R0:W1:Y:S02]  /*51e0*/  SHFL.DOWN P2, R16, R15, R10, R9 ;  /* 0x0800000a0f107389 */ /* 0x0000640000040009 */
[----:B01----:R-:W-:Y:S05]  /*51f0*/  ENDCOLLECTIVE ;  /* 0x000000000000791b */ /* 0x003fea0003800000 */
.L_x_89:
[----:B------:R-:W-:Y:S02]  /*5200*/  SEL R16, R16, RZ, !P0 ;  /* 0x000000ff10107207 */ /* 0x000fe40004000000 */
[----:B------:R-:W-:Y:S02]  /*5210*/  ISETP.NE.AND P0, PT, R14, 0x65, PT ;  /* 0x000000650e00780c */ /* 0x000fe40003f05270 */
[----:B------:R-:W-:-:S11]  /*5220*/  IADD3 R19, PT, PT, R44, R16, R19 ;  /* 0x000000102c137210 */ /* 0x000fd60007ffe013 */
[----:B------:R-:W-:Y:S05]  /*5230*/  WARPSYNC.COLLECTIVE R8, `(.L_x_90) ;  /* 0x0000000008087348 */ /* 0x000fea0003c00000 */
[----:B------:R-:W-:Y:S01]  /*5240*/  VOTE.ALL P0, P0 ;  /* 0x0000000000ff7806 */ /* 0x000fe20000000000 */
[----:B------:R-:W-:-:S12]  /*5250*/  ENDCOLLECTIVE ;  /* 0x000000000000791b */ /* 0x000fd80003800000 */
.L_x_90:
[----:B------:R-:W-:Y:S05]  /*5260*/  BRA `(.L_x_91) ;  /* 0xffffffe000c07947 */ /* 0x000fea000383ffff */
.L_x_92:
[----:B------:R-:W-:-:S00]  /*5270*/  BRA `(.L_x_92) ;  /* 0xfffffffc00fc7947 */ /* 0x000fc0000383ffff */
[----:B------:R-:W-:-:S00]  /*5280*/  NOP ;  /* 0x0000000000007918 */ /* 0x000fc00000000000 */
[----:B------:R-:W-:-:S00]  /*5290*/  NOP ;  /* 0x0000000000007918 */ /* 0x000fc00000000000 */
[----:B------:R-:W-:-:S00]  /*52a0*/  NOP ;  /* 0x0000000000007918 */ /* 0x000fc00000000000 */
[----:B------:R-:W-:-:S00]  /*52b0*/  NOP ;  /* 0x0000000000007918 */ /* 0x000fc00000000000 */
[----:B------:R-:W-:-:S00]  /*52c0*/  NOP ;  /* 0x0000000000007918 */ /* 0x000fc00000000000 */
[----:B------:R-:W-:-:S00]  /*52d0*/  NOP ;  /* 0x0000000000007918 */ /* 0x000fc00000000000 */
[----:B------:R-:W-:-:S00]  /*52e0*/  NOP ;  /* 0x0000000000007918 */ /* 0x000fc00000000000 */
[----:B------:R-:W-:-:S00]  /*52f0*/  NOP ;  /* 0x0000000000007918 */ /* 0x000fc00000000000 */
.L_x_190:


//--------------------- .text._ZN3cub18CUB_300001_SM_10006detail4scan16DeviceScanKernelINS2_10policy_hubIiiijN4cuda3std3__44plusIvEEE10Policy1000EN6thrust24THRUST_300001_SM_1000_NS10device_ptrIiEESF_NS0_13ScanTileStateIiLb1EEES9_NS0_8NullTypeEjiLb0ESI_EEvT0_T1_T2_iT3_T4_T5_ --------------------------
	.section	.text._ZN3cub18CUB_300001_SM_10006detail4scan16DeviceScanKernelINS2_10policy_hubIiiijN4cuda3std3__44plusIvEEE10Policy1000EN6thrust24THRUST_300001_SM_1000_NS10device_ptrIiEESF_NS0_13ScanTileStateIiLb1EEES9_NS0_8NullTypeEjiLb0ESI_EEvT0_T1_T2_iT3_T4_T5_,"ax",@progbits
	.align	128
        .global         _ZN3cub18CUB_300001_SM_10006detail4scan16DeviceScanKernelINS2_10policy_hubIiiijN4cuda3std3__44plusIvEEE10Policy1000EN6thrust24THRUST_300001_SM_1000_NS10device_ptrIiEESF_NS0_13ScanTileStateIiLb1EEES9_NS0_8NullTypeEjiLb0ESI_EEvT0_T1_T2_iT3_T4_T5_
        .type           _ZN3cub18CUB_300001_SM_10006detail4scan16DeviceScanKernelINS2_10policy_hubIiiijN4cuda3std3__44plusIvEEE10Policy1000EN6thrust24THRUST_300001_SM_1000_NS10device_ptrIiEESF_NS0_13ScanTileStateIiLb1EEES9_NS0_8NullTypeEjiLb0ESI_EEvT0_T1_T2_iT3_T4_T5_,@function
        .size           _ZN3cub18CUB_300001_SM_10006detail4scan16DeviceScanKernelINS2_10policy_hubIiiijN4cuda3std3__44plusIvEEE10Policy1000EN6thrust24THRUST_300001_SM_1000_NS10device_ptrIiEESF_NS0_13ScanTileStateIiLb1EEES9_NS0_8NullTypeEjiLb0ESI_EEvT0_T1_T2_iT3_T4_T5_,(.L_x_191 - _ZN3cub18CUB_300001_SM_10006detail4scan16DeviceScanKernelINS2_10policy_hubIiiijN4cuda3std3__44plusIvEEE10Policy1000EN6thrust24THRUST_300001_SM_1000_NS10device_ptrIiEESF_NS0_13ScanTileStateIiLb1EEES9_NS0_8NullTypeEjiLb0ESI_EEvT0_T1_T2_iT3_T4_T5_)
        .other          _ZN3cub18CUB_300001_SM_10006detail4scan16DeviceScanKernelINS2_10policy_hubIiiijN4cuda3std3__44plusIvEEE10Policy1000EN6thrust24THRUST_300001_SM_1000_NS10device_ptrIiEESF_NS0_13ScanTileStateIiLb1EEES9_NS0_8NullTypeEjiLb0ESI_EEvT0_T1_T2_iT3_T4_T5_,@"STO_CUDA_ENTRY STV_DEFAULT"
_ZN3cub18CUB_300001_SM_10006detail4scan16DeviceScanKernelINS2_10policy_hubIiiijN4cuda3std3__44plusIvEEE10Policy1000EN6thrust24THRUST_300001_SM_1000_NS10device_ptrIiEESF_NS0_13ScanTileStateIiLb1EEES9_NS0_8NullTypeEjiLb0ESI_EEvT0_T1_T2_iT3_T4_T5_:
.text._ZN3cub18CUB_300001_SM_10006detail4scan16DeviceScanKernelINS2_10policy_hubIiiijN4cuda3std3__44plusIvEEE10Policy1000EN6thrust24THRUST_300001_SM_1000_NS10device_ptrIiEESF_NS0_13ScanTileStateIiLb1EEES9_NS0_8NullTypeEjiLb0ESI_EEvT0_T1_T2_iT3_T4_T5_:
[----:B------:R-:W-:Y:S08]  /*0000*/  LDC R1, c[0x0][0x37c] ;  /* 0x0000df00ff017b82 */ /* 0x000ff00000000800 */
[----:B------:R-:W0:Y:S01]  /*0010*/  S2UR UR4, SR_CTAID.X ;  /* 0x00000000000479c3 */ /* 0x000e220000002500 */
[----:B------:R-:W1:Y:S01]  /*0020*/  LDCU UR5, c[0x0][0x3a0] ;  /* 0x00007400ff0577ac */ /* 0x000e620008000800 */
[----:B------:R-:W2:Y:S06]  /*0030*/  LDCU.64 UR8, c[0x0][0x358] ;  /* 0x00006b00ff0877ac */ /* 0x000eac0008000a00 */
[----:B------:R-:W0:Y:S02]  /*0040*/  LDC R42, c[0x0][0x398] ;  /* 0x0000e600ff2a7b82 */ /* 0x000e240000000800 */
[----:B0-----:R-:W-:-:S04]  /*0050*/  VIADD R42, R42, UR4 ;  /* 0x000000042a2a7c36 */ /* 0x001fc80008000000 */
[----:B------:R-:W-:-:S05]  /*0060*/  IMAD R3, R42, 0x2100, RZ ;  /* 0x000021002a037824 */ /* 0x000fca00078e02ff */
[----:B-1----:R-:W-:-:S04]  /*0070*/  IADD3 R0, PT, PT, -R3, UR5, RZ ;  /* 0x0000000503007c10 */ /* 0x002fc8000fffe1ff */
[----:B------:R-:W-:-:S13]  /*0080*/  ISETP.GE.U32.AND P0, PT, R0, 0x2101, PT ;  /* 0x000021010000780c */ /* 0x000fda0003f06070 */
[----:B--2---:R-:W-:Y:S05]  /*0090*/  @!P0 BRA `(.L_x_93) ;  /* 0x0000001c00a88947 */ /* 0x004fea0003800000 */
[----:B------:R-:W0:Y:S01]  /*00a0*/  S2R R16, SR_TID.X ;  /* 0x0000000000107919 */ /* 0x000e220000002100 */
[----:B------:R-:W1:Y:S01]  /*00b0*/  LDCU.64 UR4, c[0x0][0x380] ;  /* 0x00007000ff0477ac */ /* 0x000e620008000a00 */
[C---:B0-----:R-:W-:Y:S02]  /*00c0*/  LOP3.LUT R0, R16.reuse, 0x1f, RZ, 0xc0, !PT ;  /* 0x0000001f10007812 */ /* 0x041fe400078ec0ff */
[----:B------:R-:W-:-:S05]  /*00d0*/  LOP3.LUT R5, R16, 0x3e0, RZ, 0xc0, !PT ;  /* 0x000003e010057812 */ /* 0x000fca00078ec0ff */
[----:B------:R-:W-:-:S05]  /*00e0*/  IMAD R0, R5, 0x16, R0 ;  /* 0x0000001605007824 */ /* 0x000fca00078e0200 */
[----:B------:R-:W-:-:S05]  /*00f0*/  IADD3 R0, P0, PT, R3, R0, RZ ;  /* 0x0000000003007210 */ /* 0x000fca0007f1e0ff */
[----:B------:R-:W-:Y:S02]  /*0100*/  IMAD.X R3, RZ, RZ, RZ, P0 ;  /* 0x000000ffff037224 */ /* 0x000fe400000e06ff */
        /* <DEDUP_REMOVED lines=30> */
[----:B------:R-:W-:Y:S01]  /*02f0*/  ISETP.NE.AND P0, PT, R42, RZ, PT ;  /* 0x000000ff2a00720c */ /* 0x000fe20003f05270 */
        /* <DEDUP_REMOVED lines=28> */
[----:B------:R0:W1:Y:S04]  /*04c0*/  LDS.64 R36, [R27] ;  /* 0x000000001b247984 */ /* 0x0000680000000a00 */
[----:B------:R0:W2:Y:S04]  /*04d0*/  LDS.64 R34, [R27+0x8] ;  /* 0x000008001b227984 */ /* 0x0000a80000000a00 */
[----:B------:R0:W3:Y:S04]  /*04e0*/  LDS.64 R32, [R27+0x10] ;  /* 0x000010001b207984 */ /* 0x0000e80000000a00 */
[----:B------:R0:W4:Y:S04]  /*04f0*/  LDS.64 R18, [R27+0x18] ;  /* 0x000018001b127984 */ /* 0x0001280000000a00 */
[----:B------:R0:W0:Y:S04]  /*0500*/  LDS.64 R14, [R27+0x20] ;  /* 0x000020001b0e7984 */ /* 0x0000280000000a00 */
[----:B------:R0:W0:Y:S04]  /*0510*/  LDS.64 R12, [R27+0x28] ;  /* 0x000028001b0c7984 */ /* 0x0000280000000a00 */
[----:B------:R0:W0:Y:S04]  /*0520*/  LDS.64 R10, [R27+0x30] ;  /* 0x000030001b0a7984 */ /* 0x0000280000000a00 */
[----:B------:R0:W0:Y:S04]  /*0530*/  LDS.64 R8, [R27+0x38] ;  /* 0x000038001b087984 */ /* 0x0000280000000a00 */
[----:B------:R0:W0:Y:S04]  /*0540*/  LDS.64 R6, [R27+0x40] ;  /* 0x000040001b067984 */ /* 0x0000280000000a00 */
[----:B------:R0:W0:Y:S04]  /*0550*/  LDS.64 R4, [R27+0x48] ;  /* 0x000048001b047984 */ /* 0x0000280000000a00 */
[----:B------:R0:W0:Y:S01]  /*0560*/  LDS.64 R2, [R27+0x50] ;  /* 0x000050001b027984 */ /* 0x0000220000000a00 */
[----:B------:R-:W-:Y:S06]  /*0570*/  BAR.SYNC.DEFER_BLOCKING 0x0 ;  /* 0x0000000000007b1d */ /* 0x000fec0000010000 */
[----:B-1----:R-:W-:Y:S05]  /*0580*/  @P0 BRA `(.L_x_95) ;  /* 0x00000004001c0947 */ /* 0x002fea0003800000 */
[----:B0-2---:R-:W-:Y:S02]  /*0590*/  IADD3 R17, PT, PT, R34, R37, R36 ;  /* 0x0000002522117210 */ /* 0x005fe40007ffe024 */
[C---:B------:R-:W-:Y:S02]  /*05a0*/  ISETP.NE.AND P1, PT, R39.reuse, 0x1f, PT ;  /* 0x0000001f2700780c */ /* 0x040fe40003f25270 */
[----:B---3--:R-:W-:Y:S02]  /*05b0*/  IADD3 R17, PT, PT, R32, R35, R17 ;  /* 0x0000002320117210 */ /* 0x008fe40007ffe011 */
[----:B------:R-:W-:Y:S02]  /*05c0*/  ISETP.GE.U32.AND P2, PT, R16, 0x20, PT ;  /* 0x000000201000780c */ /* 0x000fe40003f46070 */
[----:B----4-:R-:W-:Y:S02]  /*05d0*/  IADD3 R17, PT, PT, R18, R33, R17 ;  /* 0x0000002112117210 */ /* 0x010fe40007ffe011 */
[----:B------:R-:W-:-:S02]  /*05e0*/  ISETP.NE.AND P3, PT, R39, RZ, PT ;  /* 0x000000ff2700720c */ /* 0x000fc40003f65270 */
[----:B------:R-:W-:-:S03]  /*05f0*/  IADD3 R17, PT, PT, R14, R19, R17 ;  /* 0x000000130e117210 */ /* 0x000fc60007ffe011 */
[----:B------:R-:W-:Y:S02]  /*0600*/  @!P1 LEA R43, R40, UR4, 0x2 ;  /* 0x00000004282b9c11 */ /* 0x000fe4000f8e10ff */
[----:B------:R-:W-:-:S04]  /*0610*/  IADD3 R17, PT, PT, R12, R15, R17 ;  /* 0x0000000f0c117210 */ /* 0x000fc80007ffe011 */
[----:B------:R-:W-:-:S04]  /*0620*/  IADD3 R17, PT, PT, R10, R13, R17 ;  /* 0x0000000d0a117210 */ /* 0x000fc80007ffe011 */
[----:B------:R-:W-:-:S04]  /*0630*/  IADD3 R17, PT, PT, R8, R11, R17 ;  /* 0x0000000b08117210 */ /* 0x000fc80007ffe011 */
[----:B------:R-:W-:-:S04]  /*0640*/  IADD3 R17, PT, PT, R6, R9, R17 ;  /* 0x0000000906117210 */ /* 0x000fc80007ffe011 */
[----:B------:R-:W-:-:S04]  /*0650*/  IADD3 R17, PT, PT, R4, R7, R17 ;  /* 0x0000000704117210 */ /* 0x000fc80007ffe011 */
[----:B------:R-:W-:-:S05]  /*0660*/  IADD3 R20, PT, PT, R2, R5, R17 ;  /* 0x0000000502147210 */ /* 0x000fca0007ffe011 */
[----:B------:R-:W-:-:S05]  /*0670*/  IMAD.IADD R17, R3, 0x1, R20 ;  /* 0x0000000103117824 */ /* 0x000fca00078e0214 */
        /* <DEDUP_REMOVED lines=10> */
[----:B------:R-:W-:-:S04]  /*0720*/  ISETP.NE.AND P0, PT, R40, 0x2, PT ;  /* 0x000000022800780c */ /* 0x000fc80003f05270 */
        /* <DEDUP_REMOVED lines=8> */
[----:B------:R-:W-:Y:S01]  /*07b0*/  SEL R20, R21, R20, !P0 ;  /* 0x0000001415147207 */ /* 0x000fe20004000000 */
[----:B------:R-:W-:Y:S01]  /*07c0*/  IMAD.IADD R21, R42, 0x1, -R17 ;  /* 0x000000012a157824 */ /* 0x000fe200078e0a11 */
[----:B------:R-:W-:Y:S01]  /*07d0*/  ISETP.NE.AND P0, PT, R40, 0x3, PT ;  /* 0x000000032800780c */ /* 0x000fe20003f05270 */
[----:B------:R-:W-:-:S03]  /*07e0*/  IMAD.IADD R23, R23, 0x1, R22 ;  /* 0x0000000117177824 */ /* 0x000fc600078e0216 */
[----:B------:R-:W-:Y:S01]  /*07f0*/  SEL R20, R22, R20, !P0 ;  /* 0x0000001416147207 */ /* 0x000fe20004000000 */
[----:B-1----:R-:W-:Y:S01]  /*0800*/  IMAD.IADD R24, R23, 0x1, R24 ;  /* 0x0000000117187824 */ /* 0x002fe200078e0218 */
[C---:B------:R-:W-:Y:S02]  /*0810*/  ISETP.NE.AND P0, PT, R40.reuse, 0x4, PT ;  /* 0x000000042800780c */ /* 0x040fe40003f05270 */
[----:B------:R-:W-:Y:S01]  /*0820*/  SEL R17, R21, RZ, P3 ;  /* 0x000000ff15117207 */ /* 0x000fe20001800000 */
        /* <DEDUP_REMOVED lines=18> */
[----:B------:R-:W-:Y:S02]  /*0950*/  ISETP.NE.AND P1, PT, R40, 0xb, PT ;  /* 0x0000000b2800780c */ /* 0x000fe40003f25270 */
[----:B------:R-:W-:Y:S02]  /*0960*/  SEL R20, R29, R20, !P0 ;  /* 0x000000141d147207 */ /* 0x000fe40004000000 */
[----:B------:R-:W-:-:S02]  /*0970*/  ISETP.NE.AND P0, PT, R16, RZ, PT ;  /* 0x000000ff1000720c */ /* 0x000fc40003f05270 */
[----:B------:R-:W-:-:S05]  /*0980*/  SEL R20, R30, R20, !P1 ;  /* 0x000000141e147207 */ /* 0x000fca0004800000 */
[----:B------:R-:W-:-:S06]  /*0990*/  @P2 IMAD.IADD R21, R20, 0x1, R17 ;  /* 0x0000000114152824 */ /* 0x000fcc00078e0211 */
[----:B------:R-:W-:Y:S05]  /*09a0*/  @P0 BRA `(.L_x_96) ;  /* 0x0000000c00f00947 */ /* 0x000fea0003800000 */
[----:B------:R-:W0:Y:S01]  /*09b0*/  LDC.64 R16, c[0x0][0x390] ;  /* 0x0000e400ff107b82 */ /* 0x000e220000000a00 */
[----:B------:R-:W-:Y:S02]  /*09c0*/  IMAD.MOV.U32 R30, RZ, RZ, 0x65 ;  /* 0x00000065ff1e7424 */ /* 0x000fe400078e00ff */
[----:B------:R-:W-:-:S03]  /*09d0*/  IMAD.MOV.U32 R21, RZ, RZ, RZ ;  /* 0x000000ffff157224 */ /* 0x000fc600078e00ff */
[----:B0-----:R0:W-:Y:S01]  /*09e0*/  ST.E.64.STRONG.GPU desc[UR8][R16.64+0x100], R30 ;  /* 0x0001001e10007985 */ /* 0x0011e2000c10fb08 */
[----:B------:R-:W-:Y:S05]  /*09f0*/  BRA `(.L_x_96) ;  /* 0x0000000c00dc7947 */ /* 0x000fea0003800000 */
.L_x_95:
[----:B0-2---:R-:W-:Y:S02]  /*0a00*/  IADD3 R17, PT, PT, R34, R37, R36 ;  /* 0x0000002522117210 */ /* 0x005fe40007ffe024 */
[C---:B------:R-:W-:Y:S02]  /*0a10*/  ISETP.NE.AND P1, PT, R39.reuse, 0x1f, PT ;  /* 0x0000001f2700780c */ /* 0x040fe40003f25270 */
[----:B---3--:R-:W-:Y:S02]  /*0a20*/  IADD3 R17, PT, PT, R32, R35, R17 ;  /* 0x0000002320117210 */ /* 0x008fe40007ffe011 */
[----:B------:R-:W-:Y:S02]  /*0a30*/  ISETP.NE.AND P2, PT, R39, RZ, PT ;  /* 0x000000ff2700720c */ /* 0x000fe40003f45270 */
[----:B----4-:R-:W-:-:S04]  /*0a40*/  IADD3 R17, PT, PT, R18, R33, R17 ;  /* 0x0000002112117210 */ /* 0x010fc80007ffe011 */
        /* <DEDUP_REMOVED lines=56> */
[----:B------:R-:W-:-:S02]  /*0dd0*/  ISETP.GT.U32.AND P0, PT, R16, 0x1f, PT ;  /* 0x0000001f1000780c */ /* 0x000fc40003f04070 */
[----:B------:R-:W-:Y:S02]  /*0de0*/  SEL R20, R30, R20, !P1 ;  /* 0x000000141e147207 */ /* 0x000fe40004800000 */
[----:B------:R-:W-:-:S03]  /*0df0*/  ISETP.GE.U32.AND P1, PT, R16, 0x20, PT ;  /* 0x000000201000780c */ /* 0x000fc60003f26070 */
[----:B------:R-:W-:-:S05]  /*0e00*/  IMAD.IADD R20, R20, 0x1, R21 ;  /* 0x0000000114147824 */ /* 0x000fca00078e0215 */
[----:B------:R-:W-:Y:S01]  /*0e10*/  SEL R23, R17, R20, !P1 ;  /* 0x0000001411177207 */ /* 0x000fe20004800000 */
[----:B------:R-:W-:Y:S06]  /*0e20*/  @P0 BRA `(.L_x_97) ;  /* 0x0000000800a80947 */ /* 0x000fec0003800000 */
[----:B------:R-:W0:Y:S01]  /*0e30*/  LDC.64 R20, c[0x0][0x390] ;  /* 0x0000e400ff147b82 */ /* 0x000e220000000a00 */
[----:B------:R-:W-:Y:S02]  /*0e40*/  ISETP.NE.AND P1, PT, R16, RZ, PT ;  /* 0x000000ff1000720c */ /* 0x000fe40003f25270 */
[----:B------:R-:W-:-:S05]  /*0e50*/  LOP3.LUT R17, RZ, R16, RZ, 0x33, !PT ;  /* 0x00000010ff117212 */ /* 0x000fca00078e33ff */
[----:B------:R-:W-:-:S06]  /*0e60*/  IMAD.IADD R24, R42, 0x1, R17 ;  /* 0x000000012a187824 */ /* 0x000fcc00078e0211 */
        /* <DEDUP_REMOVED lines=11> */
.L_x_127:
[----:B------:R-:W-:Y:S05]  /*0f20*/  @!P0 BRA `(.L_x_99) ;  /* 0x0000000000748947 */ /* 0x000fea0003800000 */
[----:B------:R-:W-:-:S07]  /*0f30*/  IMAD.MOV.U32 R22, RZ, RZ, 0x3b8 ;  /* 0x000003b8ff167424 */ /* 0x000fce00078e00ff */
.L_x_101:
[----:B------:R-:W-:Y:S02]  /*0f40*/  VIADD R25, R22, 0x1 ;  /* 0x0000000116197836 */ /* 0x000fe40000000000 */
[----:B------:R-:W-:Y:S02]  /*0f50*/  IMAD R42, R42, 0x41a7, RZ ;  /* 0x000041a72a2a7824 */ /* 0x000fe400078e02ff */
[----:B------:R-:W0:Y:S01]  /*0f60*/  I2F.U32.RP R28, R25 ;  /* 0x00000019001c7306 */ /* 0x000e220000209000 */
[----:B------:R-:W-:Y:S01]  /*0f70*/  IMAD.MOV R29, RZ, RZ, -R25 ;  /* 0x000000ffff1d7224 */ /* 0x000fe200078e0a19 */
[----:B------:R-:W-:Y:S02]  /*0f80*/  ISETP.NE.U32.AND P2, PT, R25, RZ, PT ;  /* 0x000000ff1900720c */ /* 0x000fe40003f45070 */
[----:B------:R-:W-:-:S04]  /*0f90*/  LOP3.LUT R42, R42, 0x7fffffff, RZ, 0xc0, !PT ;  /* 0x7fffffff2a2a7812 */ /* 0x000fc800078ec0ff */
[----:B0-----:R-:W0:Y:S02]  /*0fa0*/  MUFU.RCP R28, R28 ;  /* 0x0000001c001c7308 */ /* 0x001e240000001000 */
[----:B0-----:R-:W-:-:S06]  /*0fb0*/  VIADD R20, R28, 0xffffffe ;  /* 0x0ffffffe1c147836 */ /* 0x001fcc0000000000 */
[----:B------:R0:W1:Y:S02]  /*0fc0*/  F2I.FTZ.U32.TRUNC.NTZ R21, R20 ;  /* 0x0000001400157305 */ /* 0x000064000021f000 */
[----:B0-----:R-:W-:Y:S02]  /*0fd0*/  IMAD.MOV.U32 R20, RZ, RZ, RZ ;  /* 0x000000ffff147224 */ /* 0x001fe400078e00ff */
[----:B-1----:R-:W-:-:S04]  /*0fe0*/  IMAD R29, R29, R21, RZ ;  /* 0x000000151d1d7224 */ /* 0x002fc800078e02ff */
[----:B------:R-:W-:-:S06]  /*0ff0*/  IMAD.HI.U32 R21, R21, R29, R20 ;  /* 0x0000001d15157227 */ /* 0x000fcc00078e0014 */
[----:B------:R-:W-:-:S04]  /*1000*/  IMAD.HI.U32 R21, R21, R42, RZ ;  /* 0x0000002a15157227 */ /* 0x000fc800078e00ff */
[----:B------:R-:W-:-:S04]  /*1010*/  IMAD.MOV R21, RZ, RZ, -R21 ;  /* 0x000000ffff157224 */ /* 0x000fc800078e0a15 */
[----:B------:R-:W-:-:S05]  /*1020*/  IMAD R28, R25, R21, R42 ;  /* 0x00000015191c7224 */ /* 0x000fca00078e022a */
[----:B------:R-:W-:-:S13]  /*1030*/  ISETP.GE.U32.AND P0, PT, R28, R25, PT ;  /* 0x000000191c00720c */ /* 0x000fda0003f06070 */
[----:B------:R-:W-:-:S05]  /*1040*/  @P0 IMAD.IADD R28, R28, 0x1, -R25 ;  /* 0x000000011c1c0824 */ /* 0x000fca00078e0a19 */
[----:B------:R-:W-:-:S13]  /*1050*/  ISETP.GE.U32.AND P0, PT, R28, R25, PT ;  /* 0x000000191c00720c */ /* 0x000fda0003f06070 */
[----:B------:R-:W-:Y:S01]  /*1060*/  @P0 IMAD.IADD R28, R28, 0x1, -R25 ;  /* 0x000000011c1c0824 */ /* 0x000fe200078e0a19 */
[----:B------:R-:W-:-:S04]  /*1070*/  @!P2 LOP3.LUT R28, RZ, R25, RZ, 0x33, !PT ;  /* 0x00000019ff1ca212 */ /* 0x000fc800078e33ff */
[----:B------:R-:W-:Y:S05]  /*1080*/  NANOSLEEP R28 ;  /* 0x0000001c0000735d */ /* 0x000fea0003800000 */
[----:B------:R-:W2:Y:S01]  /*1090*/  LD.E.64.STRONG.GPU R28, desc[UR8][R16.64+0x100] ;  /* 0x00010008101c7980 */ /* 0x000ea2000c10fb00 */
[----:B------:R-:W-:Y:S01]  /*10a0*/  UMOV UR5, 0xffffffff ;  /* 0xffffffff00057882 */ /* 0x000fe20000000000 */
[----:B------:R-:W-:Y:S02]  /*10b0*/  SHF.R.U32.HI R22, RZ, 0x1, R22 ;  /* 0x00000001ff167819 */ /* 0x000fe40000011616 */
[----:B--2---:R-:W-:Y:S01]  /*10c0*/  ISETP.NE.AND P0, PT, R28, 0x63, PT ;  /* 0x000000631c00780c */ /* 0x004fe20003f05270 */
[----:B------:R-:W-:-:S12]  /*10d0*/  BRA.DIV UR5, `(.L_x_100) ;  /* 0x00000036051c7947 */ /* 0x000fd8000b800000 */
[----:B------:R-:W-:-:S13]  /*10e0*/  VOTE.ANY P0, !P0 ;  /* 0x0000000000ff7806 */ /* 0x000fda0004000100 */
.L_x_130:
[----:B------:R-:W-:Y:S05]  /*10f0*/  @P0 BRA `(.L_x_101) ;  /* 0xfffffffc00900947 */ /* 0x000fea000383ffff */
.L_x_99:
[----:B------:R-:W-:Y:S01]  /*1100*/  UMOV UR5, 0xffffffff ;  /* 0xffffffff00057882 */ /* 0x000fe20000000000 */
[----:B------:R-:W-:Y:S02]  /*1110*/  ISETP.NE.AND P0, PT, R28, 0x65, PT ;  /* 0x000000651c00780c */ /* 0x000fe40003f05270 */
[----:B------:R-:W-:Y:S11]  /*1120*/  BRA.DIV UR5, `(.L_x_102) ;  /* 0x0000003605287947 */ /* 0x000ff6000b800000 */
[----:B------:R-:W0:Y:S01]  /*1130*/  S2R R25, SR_GEMASK ;  /* 0x0000000000197919 */ /* 0x000e220000003c00 */
[----:B------:R-:W-:Y:S01]  /*1140*/  VOTE.ANY R21, PT, !P0 ;  /* 0x0000000000157806 */ /* 0x000fe200040e0100 */
        /* <DEDUP_REMOVED lines=10> */
[----:B0-----:R-:W-:Y:S02]  /*11f0*/  IADD3 R44, P3, PT, R16, 0x100, RZ ;  /* 0x00000100102c7810 */ /* 0x001fe40007f7e0ff */
[----:B-1----:R-:W-:Y:S02]  /*1200*/  SEL R22, R22, RZ, !P0 ;  /* 0x000000ff16167207 */ /* 0x002fe40004000000 */
[----:B------:R-:W-:-:S03]  /*1210*/  ISETP.GT.AND P0, PT, R41, R48, PT ;  /* 0x000000302900720c */ /* 0x000fc60003f04270 */
[----:B------:R-:W-:-:S05]  /*1220*/  IMAD.IADD R43, R22, 0x1, R29 ;  /* 0x00000001162b7824 */ /* 0x000fca00078e021d */
[----:B------:R-:W0:Y:S02]  /*1230*/  SHFL.DOWN PT, R22, R43, 0x2, R48 ;  /* 0x084000002b167989 */ /* 0x000e2400000e0030 */
[----:B0-----:R-:W-:Y:S02]  /*1240*/  SEL R22, R22, RZ, !P0 ;  /* 0x000000ff16167207 */ /* 0x001fe40004000000 */
[----:B------:R-:W-:-:S03]  /*1250*/  ISETP.GT.AND P0, PT, R40, R48, PT ;  /* 0x000000302800720c */ /* 0x000fc60003f04270 */
[----:B------:R-:W-:Y:S02]  /*1260*/  IMAD.IADD R45, R43, 0x1, R22 ;  /* 0x000000012b2d7824 */ /* 0x000fe400078e0216 */
[----:B------:R-:W-:-:S03]  /*1270*/  VIADD R43, R39, 0x10 ;  /* 0x00000010272b7836 */ /* 0x000fc60000000000 */
[----:B------:R-:W0:Y:S02]  /*1280*/  SHFL.DOWN PT, R22, R45, 0x4, R48 ;  /* 0x088000002d167989 */ /* 0x000e2400000e0030 */
[-C--:B------:R-:W-:Y:S02]  /*1290*/  ISETP.GT.AND P2, PT, R43, R48.reuse, PT ;  /* 0x000000302b00720c */ /* 0x080fe40003f44270 */
[----:B0-----:R-:W-:Y:S02]  /*12a0*/  SEL R22, R22, RZ, !P0 ;  /* 0x000000ff16167207 */ /* 0x001fe40004000000 */
[----:B------:R-:W-:-:S03]  /*12b0*/  ISETP.GT.AND P0, PT, R30, R48, PT ;  /* 0x000000301e00720c */ /* 0x000fc60003f04270 */
[----:B------:R-:W-:Y:S02]  /*12c0*/  IMAD.IADD R29, R45, 0x1, R22 ;  /* 0x000000012d1d7824 */ /* 0x000fe400078e0216 */
[----:B------:R-:W-:-:S03]  /*12d0*/  IMAD.X R45, RZ, RZ, R17, P3 ;  /* 0x000000ffff2d7224 */ /* 0x000fc600018e0611 */
[----:B------:R-:W0:Y:S02]  /*12e0*/  SHFL.DOWN PT, R22, R29, 0x8, R48 ;  /* 0x090000001d167989 */ /* 0x000e2400000e0030 */
[----:B0-----:R-:W-:Y:S02]  /*12f0*/  SEL R22, R22, RZ, !P0 ;  /* 0x000000ff16167207 */ /* 0x001fe40004000000 */
[----:B------:R-:W-:-:S03]  /*1300*/  ISETP.NE.AND P0, PT, R28, 0x65, PT ;  /* 0x000000651c00780c */ /* 0x000fc60003f05270 */
[----:B------:R-:W-:-:S05]  /*1310*/  IMAD.IADD R47, R29, 0x1, R22 ;  /* 0x000000011d2f7824 */ /* 0x000fca00078e0216 */
[----:B------:R-:W0:Y:S05]  /*1320*/  SHFL.DOWN PT, R22, R47, 0x10, R48 ;  /* 0x0a0000002f167989 */ /* 0x000e2a00000e0030 */
[----:B------:R-:W-:Y:S02]  /*1330*/  VOTE.ALL P0, P0 ;  /* 0x0000000000ff7806 */ /* 0x000fe40000000000 */
[----:B0-----:R-:W-:-:S05]  /*1340*/  SEL R22, R22, RZ, !P2 ;  /* 0x000000ff16167207 */ /* 0x001fca0005000000 */
[----:B------:R-:W-:-:S07]  /*1350*/  IMAD.IADD R46, R47, 0x1, R22 ;  /* 0x000000012f2e7824 */ /* 0x000fce00078e0216 */
.L_x_139:
[----:B------:R-:W-:Y:S05]  /*1360*/  @!P0 BRA `(.L_x_103) ;  /* 0x00000004001c8947 */ /* 0x000fea0003800000 */
[----:B------:R-:W-:-:S07]  /*1370*/  IMAD.MOV.U32 R47, RZ, RZ, 0x3b8 ;  /* 0x000003b8ff2f7424 */ /* 0x000fce00078e00ff */
.L_x_109:
        /* <DEDUP_REMOVED lines=8> */
.L_x_142:
[----:B------:R-:W-:Y:S05]  /*1400*/  @!P0 BRA `(.L_x_105) ;  /* 0x0000000000748947 */ /* 0x000fea0003800000 */
[----:B------:R-:W-:-:S07]  /*1410*/  IMAD.MOV.U32 R22, RZ, RZ, R47 ;  /* 0x000000ffff167224 */ /* 0x000fce00078e002f */
.L_x_107:
        /* <DEDUP_REMOVED lines=27> */
.L_x_145:
[----:B------:R-:W-:Y:S05]  /*15d0*/  @P0 BRA `(.L_x_107) ;  /* 0xfffffffc00900947 */ /* 0x000fea000383ffff */
.L_x_105:
[----:B------:R-:W-:Y:S01]  /*15e0*/  UMOV UR5, 0xffffffff ;  /* 0xffffffff00057882 */ /* 0x000fe20000000000 */
[----:B------:R-:W-:Y:S02]  /*15f0*/  ISETP.NE.AND P0, PT, R28, 0x65, PT ;  /* 0x000000651c00780c */ /* 0x000fe40003f05270 */
[----:B------:R-:W-:Y:S11]  /*1600*/  BRA.DIV UR5, `(.L_x_108) ;  /* 0x0000003605387947 */ /* 0x000ff6000b800000 */
[----:B------:R-:W-:Y:S01]  /*1610*/  VOTE.ANY R21, PT, !P0 ;  /* 0x0000000000157806 */ /* 0x000fe200040e0100 */
[----:B------:R-:W-:-:S03]  /*1620*/  VIADD R24, R24, 0xffffffe0 ;  /* 0xffffffe018187836 */ /* 0x000fc60000000000 */
[----:B------:R-:W-:-:S05]  /*1630*/  LOP3.LUT R21, R21, 0x80000000, R25, 0xec, !PT ;  /* 0x8000000015157812 */ /* 0x000fca00078eec19 */
[----:B------:R-:W-:-:S05]  /*1640*/  VIADD R16, R21, 0xffffffff ;  /* 0xffffffff15107836 */ /* 0x000fca0000000000 */
[----:B------:R-:W-:-:S04]  /*1650*/  LOP3.LUT R16, R21, R16, RZ, 0xc, !PT ;  /* 0x0000001015107212 */ /* 0x000fc800078e0cff */
        /* <DEDUP_REMOVED lines=23> */
.L_x_154:
[----:B------:R-:W-:Y:S05]  /*17d0*/  @P0 BRA `(.L_x_109) ;  /* 0xfffffff800e80947 */ /* 0x000fea000383ffff */
.L_x_103:
        /* <DEDUP_REMOVED lines=8> */
[----:B0-----:R-:W-:-:S05]  /*1860*/  @!P1 LEA R16, R17, R16, 0x18 ;  /* 0x0000001011109211 */ /* 0x001fca00078ec0ff */
[----:B------:R1:W-:Y:S04]  /*1870*/  @!P1 STS [R16+0x8], R31 ;  /* 0x0000081f10009388 */ /* 0x0003e80000000800 */
[----:B------:R1:W-:Y:S01]  /*1880*/  @!P1 STS [R16+0x4], R46 ;  /* 0x0000042e10009388 */ /* 0x0003e20000000800 */
[----:B--2---:R-:W-:Y:S01]  /*1890*/  @!P0 LEA R21, R21, R20, 0x18 ;  /* 0x0000001415158211 */ /* 0x004fe200078ec0ff */
[----:B------:R-:W-:Y:S02]  /*18a0*/  IMAD.MOV.U32 R20, RZ, RZ, R23 ;  /* 0x000000ffff147224 */ /* 0x000fe400078e0017 */
[----:B------:R-:W-:Y:S02]  /*18b0*/  @!P0 IMAD.MOV.U32 R20, RZ, RZ, R46 ;  /* 0x000000ffff148224 */ /* 0x000fe400078e002e */
[----:B------:R1:W-:Y:S05]  /*18c0*/  @!P0 STS [R21+0x4c], R46 ;  /* 0x00004c2e15008388 */ /* 0x0003ea0000000800 */
.L_x_97:
[----:B------:R-:W-:Y:S05]  /*18d0*/  WARPSYNC.ALL ;  /* 0x0000000000007948 */ /* 0x000fea0003800000 */
[----:B------:R-:W0:Y:S08]  /*18e0*/  S2UR UR6, SR_CgaCtaId ;  /* 0x00000000000679c3 */ /* 0x000e300000008800 */
[----:B------:R-:W-:Y:S06]  /*18f0*/  BAR.SYNC.DEFER_BLOCKING 0x0 ;  /* 0x0000000000007b1d */ /* 0x000fec0000010000 */
[----:B------:R-:W-:Y:S01]  /*1900*/  UMOV UR5, 0x400 ;  /* 0x0000040000057882 */ /* 0x000fe20000000000 */
[----:B------:R-:W2:Y:S01]  /*1910*/  S2R R17, SR_TID.X ;  /* 0x0000000000117919 */ /* 0x000ea20000002100 */
[----:B0-----:R-:W-:-:S09]  /*1920*/  ULEA UR5, UR6, UR5, 0x18 ;  /* 0x0000000506057291 */ /* 0x001fd2000f8ec0ff */
[----:B-1----:R-:W0:Y:S01]  /*1930*/  LDS R16, [UR5+0x4c] ;  /* 0x00004c05ff107984 */ /* 0x002e220008000800 */
[----:B--2---:R-:W-:-:S04]  /*1940*/  ISETP.NE.AND P0, PT, R17, RZ, PT ;  /* 0x000000ff1100720c */ /* 0x004fc80003f05270 */
[----:B0-----:R-:W-:-:S05]  /*1950*/  SEL R21, R16, RZ, P0 ;  /* 0x000000ff10157207 */ /* 0x001fca0000000000 */
[----:B------:R-:W-:-:S07]  /*1960*/  IMAD.IADD R21, R21, 0x1, R20 ;  /* 0x0000000115157824 */ /* 0x000fce00078e0214 */
.L_x_96:
[----:B------:R-:W-:Y:S05]  /*1970*/  BSYNC.RECONVERGENT B0 ;  /* 0x0000000000007941 */ /* 0x000fea0003800200 */
.L_x_94:
[----:B------:R-:W-:Y:S01]  /*1980*/  IMAD.IADD R36, R36, 0x1, R21 ;  /* 0x0000000124247824 */ /* 0x000fe200078e0215 */
[----:B0-----:R-:W0:Y:S01]  /*1990*/  S2R R16, SR_TID.X ;  /* 0x0000000000107919 */ /* 0x001e220000002100 */
[----:B------:R-:W1:Y:S01]  /*19a0*/  S2UR UR6, SR_CgaCtaId ;  /* 0x00000000000679c3 */ /* 0x000e620000008800 */
[----:B------:R-:W-:Y:S01]  /*19b0*/  UMOV UR5, 0x400 ;  /* 0x0000040000057882 */ /* 0x000fe20000000000 */
[----:B------:R-:W-:Y:S01]  /*19c0*/  IMAD.IADD R37, R37, 0x1, R36 ;  /* 0x0000000125257824 */ /* 0x000fe200078e0224 */
[----:B------:R-:W2:Y:S03]  /*19d0*/  S2R R17, SR_LANEID ;  /* 0x0000000000117919 */ /* 0x000ea60000000000 */
[----:B------:R-:W-:Y:S02]  /*19e0*/  IMAD.IADD R34, R34, 0x1, R37 ;  /* 0x0000000122227824 */ /* 0x000fe400078e0225 */
[----:B------:R-:W-:Y:S02]  /*19f0*/  BAR.SYNC.DEFER_BLOCKING 0x0 ;  /* 0x0000000000007b1d */ /* 0x000fe40000010000 */
[----:B------:R-:W-:-:S04]  /*1a00*/  IMAD.IADD R35, R35, 0x1, R34 ;  /* 0x0000000123237824 */ /* 0x000fc800078e0222 */
[----:B------:R-:W-:-:S04]  /*1a10*/  IMAD.IADD R32, R32, 0x1, R35 ;  /* 0x0000000120207824 */ /* 0x000fc800078e0223 */
[----:B------:R-:W-:-:S04]  /*1a20*/  IMAD.IADD R33, R33, 0x1, R32 ;  /* 0x0000000121217824 */ /* 0x000fc800078e0220 */
[----:B------:R-:W-:Y:S01]  /*1a30*/  IMAD.IADD R18, R18, 0x1, R33 ;  /* 0x0000000112127824 */ /* 0x000fe200078e0221 */
[----:B-1----:R-:W-:-:S03]  /*1a40*/  ULEA UR5, UR6, UR5, 0x18 ;  /* 0x0000000506057291 */ /* 0x002fc6000f8ec0ff */
[----:B------:R-:W-:Y:S01]  /*1a50*/  IMAD.IADD R19, R19, 0x1, R18 ;  /* 0x0000000113137824 */ /* 0x000fe200078e0212 */
[----:B------:R-:W1:Y:S03]  /*1a60*/  LDCU.64 UR6, c[0x0][0x388] ;  /* 0x00007100ff0677ac */ /* 0x000e660008000a00 */
[----:B------:R-:W-:Y:S01]  /*1a70*/  IMAD.IADD R14, R14, 0x1, R19 ;  /* 0x000000010e0e7824 */ /* 0x000fe200078e0213 */
[----:B0-----:R-:W-:-:S03]  /*1a80*/  SHF.R.U32.HI R16, RZ, 0x5, R16 ;  /* 0x00000005ff107819 */ /* 0x001fc60000011610 */
[----:B------:R-:W-:Y:S02]  /*1a90*/  IMAD.IADD R15, R15, 0x1, R14 ;  /* 0x000000010f0f7824 */ /* 0x000fe400078e020e */
[----:B--2---:R-:W-:Y:S02]  /*1aa0*/  IMAD R16, R16, 0x2c0, R17 ;  /* 0x000002c010107824 */ /* 0x004fe400078e0211 */
[----:B------:R-:W-:-:S03]  /*1ab0*/  IMAD.IADD R12, R12, 0x1, R15 ;  /* 0x000000010c0c7824 */ /* 0x000fc600078e020f */
[----:B------:R-:W-:Y:S01]  /*1ac0*/  LEA R16, R16, UR5, 0x2 ;  /* 0x0000000510107c11 */ /* 0x000fe2000f8e10ff */
[----:B------:R-:W-:Y:S01]  /*1ad0*/  IMAD.IADD R13, R13, 0x1, R12 ;  /* 0x000000010d0d7824 */ /* 0x000fe200078e020c */
[----:B-1----:R-:W-:-:S03]  /*1ae0*/  IADD3 R38, P0, PT, R38, UR6, RZ ;  /* 0x0000000626267c10 */ /* 0x002fc6000ff1e0ff */
[----:B------:R-:W-:Y:S02]  /*1af0*/  IMAD.IADD R10, R10, 0x1, R13 ;  /* 0x000000010a0a7824 */ /* 0x000fe400078e020d */
[----:B------:R-:W-:Y:S01]  /*1b00*/  IMAD R20, R17, 0x54, R16 ;  /* 0x0000005411147824 */ /* 0x000fe200078e0210 */
[----:B------:R-:W-:Y:S01]  /*1b10*/  IADD3.X R39, PT, PT, R0, UR7, RZ, P0, !PT ;  /* 0x0000000700277c10 */ /* 0x000fe200087fe4ff */
[----:B------:R-:W-:-:S03]  /*1b20*/  IMAD.IADD R11, R11, 0x1, R10 ;  /* 0x000000010b0b7824 */ /* 0x000fc600078e020a */
[----:B------:R-:W-:Y:S01]  /*1b30*/  STS.64 [R20], R36 ;  /* 0x0000002414007388 */ /* 0x000fe20000000a00 */
[----:B------:R-:W-:-:S03]  /*1b40*/  IMAD.IADD R8, R8, 0x1, R11 ;  /* 0x0000000108087824 */ /* 0x000fc600078e020b */
[----:B------:R-:W-:Y:S01]  /*1b50*/  STS.64 [R20+0x8], R34 ;  /* 0x0000082214007388 */ /* 0x000fe20000000a00 */
        /* <DEDUP_REMOVED lines=13> */
[----:B------:R-:W-:Y:S04]  /*1c30*/  STS.64 [R20+0x40], R6 ;  /* 0x0000400614007388 */ /* 0x000fe80000000a00 */
[----:B------:R-:W-:Y:S04]  /*1c40*/  STS.64 [R20+0x48], R4 ;  /* 0x0000480414007388 */ /* 0x000fe80000000a00 */
[----:B------:R-:W-:Y:S01]  /*1c50*/  STS.64 [R20+0x50], R2 ;  /* 0x0000500214007388 */ /* 0x000fe20000000a00 */
        /* <DEDUP_REMOVED lines=46> */
.L_x_93:
[----:B------:R-:W-:-:S13]  /*1f40*/  ISETP.NE.AND P0, PT, R0, RZ, PT ;  /* 0x000000ff0000720c */ /* 0x000fda0003f05270 */
[----:B------:R-:W-:Y:S05]  /*1f50*/  @!P0 EXIT ;  /* 0x000000000000894d */ /* 0x000fea0003800000 */
[----:B------:R-:W0:Y:S02]  /*1f60*/  LDC.64 R4, c[0x0][0x380] ;  /* 0x0000e000ff047b82 */ /* 0x000e240000000a00 */
[----:B0-----:R-:W-:-:S05]  /*1f70*/  IMAD.WIDE.U32 R4, R3, 0x4, R4 ;  /* 0x0000000403047825 */ /* 0x001fca00078e0004 */
[----:B------:R0:W2:Y:S01]  /*1f80*/  LDG.E R6, desc[UR8][R4.64] ;  /* 0x0000000804067981 */ /* 0x0000a2000c1e1900 */
[----:B------:R-:W1:Y:S02]  /*1f90*/  S2R R2, SR_TID.X ;  /* 0x0000000000027919 */ /* 0x000e640000002100 */
[C---:B-1----:R-:W-:Y:S02]  /*1fa0*/  LOP3.LUT R3, R2.reuse, 0x1f, RZ, 0xc0, !PT ;  /* 0x0000001f02037812 */ /* 0x042fe400078ec0ff */
[----:B------:R-:W-:-:S05]  /*1fb0*/  LOP3.LUT R8, R2, 0x3e0, RZ, 0xc0, !PT ;  /* 0x000003e002087812 */ /* 0x000fca00078ec0ff */
[----:B------:R-:W-:-:S04]  /*1fc0*/  IMAD R3, R8, 0x16, R3 ;  /* 0x0000001608037824 */ /* 0x000fc800078e0203 */
[C---:B------:R-:W-:Y:S01]  /*1fd0*/  VIADD R7, R3.reuse, 0x20 ;  /* 0x0000002003077836 */ /* 0x040fe20000000000 */
[C---:B------:R-:W-:Y:S01]  /*1fe0*/  ISETP.GE.U32.AND P6, PT, R3.reuse, R0, PT ;  /* 0x000000000300720c */ /* 0x040fe20003fc6070 */
[C---:B------:R-:W-:Y:S01]  /*1ff0*/  VIADD R9, R3.reuse, 0x40 ;  /* 0x0000004003097836 */ /* 0x040fe20000000000 */
[C---:B0-----:R-:W-:Y:S01]  /*2000*/  LEA R4, P1, R3.reuse, R4, 0x2 ;  /* 0x0000000403047211 */ /* 0x041fe200078210ff */
[----:B------:R-:W-:Y:S01]  /*2010*/  VIADD R11, R3, 0x60 ;  /* 0x00000060030b7836 */ /* 0x000fe20000000000 */
[-C--:B------:R-:W-:Y:S01]  /*2020*/  ISETP.GE.U32.AND P5, PT, R7, R0.reuse, PT ;  /* 0x000000000700720c */ /* 0x080fe20003fa6070 */
[----:B------:R-:W-:Y:S01]  /*2030*/  VIADD R7, R3, 0x80 ;  /* 0x0000008003077836 */ /* 0x000fe20000000000 */
[-C--:B------:R-:W-:Y:S01]  /*2040*/  ISETP.GE.U32.AND P0, PT, R9, R0.reuse, PT ;  /* 0x000000000900720c */ /* 0x080fe20003f06070 */
[----:B------:R-:W-:Y:S01]  /*2050*/  IMAD.X R5, RZ, RZ, R5, P1 ;  /* 0x000000ffff057224 */ /* 0x000fe200008e0605 */
[-C--:B------:R-:W-:Y:S01]  /*2060*/  ISETP.GE.U32.AND P4, PT, R11, R0.reuse, PT ;  /* 0x000000000b00720c */ /* 0x080fe20003f86070 */
[----:B------:R-:W-:Y:S01]  /*2070*/  VIADD R9, R3, 0xa0 ;  /* 0x000000a003097836 */ /* 0x000fe20000000000 */
[----:B------:R-:W-:Y:S01]  /*2080*/  ISETP.GE.U32.AND P3, PT, R7, R0, PT ;  /* 0x000000000700720c */ /* 0x000fe20003f66070 */
[----:B------:R-:W-:-:S03]  /*2090*/  VIADD R7, R3, 0xc0 ;  /* 0x000000c003077836 */ /* 0x000fc60000000000 */
[-C--:B------:R-:W-:Y:S01]  /*20a0*/  ISETP.GE.U32.AND P2, PT, R9, R0.reuse, PT ;  /* 0x000000000900720c */ /* 0x080fe20003f46070 */
[----:B------:R-:W-:Y:S01]  /*20b0*/  VIADD R9, R3, 0x100 ;  /* 0x0000010003097836 */ /* 0x000fe20000000000 */
[-C--:B------:R-:W-:Y:S01]  /*20c0*/  ISETP.GE.U32.AND P1, PT, R7, R0.reuse, PT ;  /* 0x000000000700720c */ /* 0x080fe20003f26070 */
[C---:B------:R-:W-:Y:S02]  /*20d0*/  VIADD R7, R3.reuse, 0xe0 ;  /* 0x000000e003077836 */ /* 0x040fe40000000000 */
[----:B------:R-:W-:Y:S02]  /*20e0*/  VIADD R39, R3, 0x260 ;  /* 0x0000026003277836 */ /* 0x000fe40000000000 */
[----:B--2---:R-:W-:Y:S02]  /*20f0*/  IMAD.MOV.U32 R16, RZ, RZ, R6 ;  /* 0x000000ffff107224 */ /* 0x004fe400078e0006 */
[----:B------:R-:W2:Y:S01]  /*2100*/  @!P6 LDG.E R6, desc[UR8][R4.64] ;  /* 0x000000080406e981 */ /* 0x000ea2000c1e1900 */
[----:B------:R-:W-:Y:S01]  /*2110*/  ISETP.GE.U32.AND P6, PT, R7, R0, PT ;  /* 0x000000000700720c */ /* 0x000fe20003fc6070 */
[----:B------:R-:W-:-:S02]  /*2120*/  IMAD.MOV.U32 R10, RZ, RZ, R16 ;  /* 0x000000ffff0a7224 */ /* 0x000fc400078e0010 */
[----:B------:R-:W-:Y:S02]  /*2130*/  VIADD R7, R3, 0x120 ;  /* 0x0000012003077836 */ /* 0x000fe40000000000 */
[--C-:B------:R-:W-:Y:S02]  /*2140*/  IMAD.MOV.U32 R12, RZ, RZ, R16.reuse ;  /* 0x000000ffff0c7224 */ /* 0x100fe400078e0010 */
[----:B------:R-:W3:Y:S01]  /*2150*/  @!P0 LDG.E R10, desc[UR8][R4.64+0x100] ;  /* 0x00010008040a8981 */ /* 0x000ee2000c1e1900 */
[-C--:B------:R-:W-:Y:S01]  /*2160*/  ISETP.GE.U32.AND P0, PT, R7, R0.reuse, PT ;  /* 0x000000000700720c */ /* 0x080fe20003f06070 */
[----:B------:R-:W-:Y:S02]  /*2170*/  VIADD R7, R3, 0x140 ;  /* 0x0000014003077836 */ /* 0x000fe40000000000 */
[--C-:B------:R-:W-:Y:S01]  /*2180*/  IMAD.MOV.U32 R8, RZ, RZ, R16.reuse ;  /* 0x000000ffff087224 */ /* 0x100fe200078e0010 */
[----:B------:R-:W4:Y:S01]  /*2190*/  @!P4 LDG.E R12, desc[UR8][R4.64+0x180] ;  /* 0x00018008040cc981 */ /* 0x000f22000c1e1900 */
[----:B------:R-:W-:Y:S01]  /*21a0*/  IMAD.MOV.U32 R18, RZ, RZ, R16 ;  /* 0x000000ffff127224 */ /* 0x000fe200078e0010 */
[----:B------:R-:W-:Y:S01]  /*21b0*/  ISETP.GE.U32.AND P4, PT, R7, R0, PT ;  /* 0x000000000700720c */ /* 0x000fe20003f86070 */
[----:B------:R-:W-:-:S02]  /*21c0*/  VIADD R7, R3, 0x180 ;  /* 0x0000018003077836 */ /* 0x000fc40000000000 */
[----:B------:R-:W5:Y:S01]  /*21d0*/  @!P5 LDG.E R8, desc[UR8][R4.64+0x80] ;  /* 0x000080080408d981 */ /* 0x000f62000c1e1900 */
[-C--:B------:R-:W-:Y:S01]  /*21e0*/  ISETP.GE.U32.AND P5, PT, R9, R0.reuse, PT ;  /* 0x000000000900720c */ /* 0x080fe20003fa6070 */
[--C-:B------:R-:W-:Y:S02]  /*21f0*/  IMAD.MOV.U32 R20, RZ, RZ, R16.reuse ;  /* 0x000000ffff147224 */ /* 0x100fe400078e0010 */
[----:B------:R-:W5:Y:S01]  /*2200*/  @!P2 LDG.E R18, desc[UR8][R4.64+0x280] ;  /* 0x000280080412a981 */ /* 0x000f62000c1e1900 */
[-C--:B------:R-:W-:Y:S01]  /*2210*/  ISETP.GE.U32.AND P2, PT, R7, R0.reuse, PT ;  /* 0x000000000700720c */ /* 0x080fe20003f46070 */
[C---:B------:R-:W-:Y:S02]  /*2220*/  VIADD R7, R3.reuse, 0x1a0 ;  /* 0x000001a003077836 */ /* 0x040fe40000000000 */
[--C-:B------:R-:W-:Y:S01]  /*2230*/  IMAD.MOV.U32 R14, RZ, RZ, R16.reuse ;  /* 0x000000ffff0e7224 */ /* 0x100fe200078e0010 */
[----:B------:R-:W5:Y:S01]  /*2240*/  @!P1 LDG.E R20, desc[UR8][R4.64+0x300] ;  /* 0x0003000804149981 */ /* 0x000f62000c1e1900 */
[----:B------:R-:W-:Y:S01]  /*2250*/  VIADD R9, R3, 0x160 ;  /* 0x0000016003097836 */ /* 0x000fe20000000000 */
[----:B------:R-:W-:Y:S01]  /*2260*/  ISETP.GE.U32.AND P1, PT, R7, R0, PT ;  /* 0x000000000700720c */ /* 0x000fe20003f26070 */
[----:B------:R-:W-:-:S02]  /*2270*/  IMAD.MOV.U32 R24, RZ, RZ, R16 ;  /* 0x000000ffff187224 */ /* 0x000fc400078e0010 */
[----:B------:R-:W-:Y:S01]  /*2280*/  VIADD R7, R3, 0x1e0 ;  /* 0x000001e003077836 */ /* 0x000fe20000000000 */
        /* <DEDUP_REMOVED lines=17> */
[----:B------:R-:W-:Y:S02]  /*23a0*/  VIADD R7, R3, 0x280 ;  /* 0x0000028003077836 */ /* 0x000fe40000000000 */
[--C-:B------:R-:W-:Y:S01]  /*23b0*/  IMAD.MOV.U32 R28, RZ, RZ, R16.reuse ;  /* 0x000000ffff1c7224 */ /* 0x100fe200078e0010 */
[----:B------:R-:W5:Y:S01]  /*23c0*/  @!P2 LDG.E R32, desc[UR8][R4.64+0x600] ;  /* 0x000600080420a981 */ /* 0x000f62000c1e1900 */
[--C-:B------:R-:W-:Y:S01]  /*23d0*/  IMAD.MOV.U32 R34, RZ, RZ, R16.reuse ;  /* 0x000000ffff227224 */ /* 0x100fe200078e0010 */
[----:B------:R-:W-:Y:S01]  /*23e0*/  ISETP.GE.U32.AND P2, PT, R7, R0, PT ;  /* 0x000000000700720c */ /* 0x000fe20003f46070 */
[----:B------:R-:W-:-:S02]  /*23f0*/  IMAD.MOV.U32 R36, RZ, RZ, R16 ;  /* 0x000000ffff247224 */ /* 0x000fc400078e0010 */
[C---:B------:R-:W-:Y:S01]  /*2400*/  VIADD R9, R3.reuse, 0x220 ;  /* 0x0000022003097836 */ /* 0x040fe20000000000 */
[----:B------:R-:W5:Y:S01]  /*2410*/  @!P4 LDG.E R28, desc[UR8][R4.64+0x500] ;  /* 0x00050008041cc981 */ /* 0x000f62000c1e1900 */
[----:B------:R-:W-:-:S03]  /*2420*/  VIADD R7, R3, 0x2a0 ;  /* 0x000002a003077836 */ /* 0x000fc60000000000 */
[----:B------:R-:W5:Y:S01]  /*2430*/  @!P1 LDG.E R34, desc[UR8][R4.64+0x680] ;  /* 0x0006800804229981 */ /* 0x000f62000c1e1900 */
[-C--:B------:R-:W-:Y:S02]  /*2440*/  ISETP.GE.U32.AND P4, PT, R9, R0.reuse, PT ;  /* 0x000000000900720c */ /* 0x080fe40003f86070 */
[-C--:B------:R-:W-:Y:S01]  /*2450*/  ISETP.GE.U32.AND P1, PT, R39, R0.reuse, PT ;  /* 0x000000002700720c */ /* 0x080fe20003f26070 */
[----:B------:R-:W5:Y:S01]  /*2460*/  @!P6 LDG.E R36, desc[UR8][R4.64+0x700] ;  /* 0x000700080424e981 */ /* 0x000f62000c1e1900 */
[----:B------:R-:W-:Y:S01]  /*2470*/  ISETP.GE.U32.AND P6, PT, R7, R0, PT ;  /* 0x000000000700720c */ /* 0x000fe20003fc6070 */
        /* <DEDUP_REMOVED lines=16> */
[----:B------:R-:W-:Y:S01]  /*2580*/  UMOV UR4, 0x400 ;  /* 0x0000040000047882 */ /* 0x000fe20000000000 */
[----:B------:R-:W-:Y:S01]  /*2590*/  ISETP.NE.AND P0, PT, R42, RZ, PT ;  /* 0x000000ff2a00720c */ /* 0x000fe20003f05270 */
[----:B-1----:R-:W-:-:S02]  /*25a0*/  ULEA UR4, UR5, UR4, 0x18 ;  /* 0x0000000405047291 */ /* 0x002fc4000f8ec0ff */
[----:B0-----:R-:W-:-:S05]  /*25b0*/  IMAD R41, R43, 0x2c0, R38 ;  /* 0x000002c02b297824 */ /* 0x001fca00078e0226 */
        /* <DEDUP_REMOVED lines=39> */
[----:B------:R-:W-:Y:S02]  /*2830*/  ISETP.NE.AND P1, PT, R38, 0x1f, PT ;  /* 0x0000001f2600780c */ /* 0x000fe40003f25270 */
[----:B---3--:R-:W-:Y:S02]  /*2840*/  IADD3 R16, PT, PT, R8, R7, R16 ;  /* 0x0000000708107210 */ /* 0x008fe40007ffe010 */
[----:B------:R-:W-:Y:S02]  /*2850*/  ISETP.NE.AND P2, PT, R43, 0xb, PT ;  /* 0x0000000b2b00780c */ /* 0x000fe40003f45270 */
[----:B----4-:R-:W-:Y:S02]  /*2860*/  IADD3 R16, PT, PT, R10, R9, R16 ;  /* 0x000000090a107210 */ /* 0x010fe40007ffe010 */
[----:B------:R-:W-:-:S02]  /*2870*/  ISETP.GE.U32.AND P3, PT, R2, 0x20, PT ;  /* 0x000000200200780c */ /* 0x000fc40003f66070 */
        /* <DEDUP_REMOVED lines=46> */
[----:B------:R-:W-:Y:S02]  /*2b60*/  SEL R16, R22, R16, !P0 ;  /* 0x0000001016107207 */ /* 0x000fe40004000000 */
[----:B------:R-:W-:-:S04]  /*2b70*/  ISETP.NE.AND P0, PT, R43, 0x8, PT ;  /* 0x000000082b00780c */ /* 0x000fc80003f05270 */
[----:B------:R-:W-:Y:S02]  /*2b80*/  SEL R16, R23, R16, !P0 ;  /* 0x0000001017107207 */ /* 0x000fe40004000000 */
[----:B------:R-:W-:Y:S02]  /*2b90*/  ISETP.NE.AND P0, PT, R43, 0xa, PT ;  /* 0x0000000a2b00780c */ /* 0x000fe40003f05270 */
[----:B------:R-:W-:Y:S02]  /*2ba0*/  SEL R16, R24, R16, !P1 ;  /* 0x0000001018107207 */ /* 0x000fe40004800000 */
[----:B------:R-:W-:Y:S02]  /*2bb0*/  ISETP.NE.AND P1, PT, R38, RZ, PT ;  /* 0x000000ff2600720c */ /* 0x000fe40003f25270 */
[----:B------:R-:W-:Y:S01]  /*2bc0*/  SEL R16, R25, R16, !P0 ;  /* 0x0000001019107207 */ /* 0x000fe20004000000 */
[----:B------:R-:W-:Y:S01]  /*2bd0*/  @!P2 IMAD.IADD R16, R26, 0x1, R25 ;  /* 0x000000011a10a824 */ /* 0x000fe200078e0219 */
[----:B------:R-:W-:-:S02]  /*2be0*/  SEL R17, R42, RZ, P1 ;  /* 0x000000ff2a117207 */ /* 0x000fc40000800000 */
[----:B------:R-:W-:-:S03]  /*2bf0*/  ISETP.NE.AND P0, PT, R2, RZ, PT ;  /* 0x000000ff0200720c */ /* 0x000fc60003f05270 */
[----:B------:R-:W-:-:S05]  /*2c00*/  @P3 IMAD.IADD R42, R16, 0x1, R17 ;  /* 0x00000001102a3824 */ /* 0x000fca00078e0211 */
[----:B------:R-:W-:Y:S01]  /*2c10*/  SEL R17, R42, RZ, P0 ;  /* 0x000000ff2a117207 */ /* 0x000fe20000000000 */
[----:B------:R-:W-:Y:S06]  /*2c20*/  BRA `(.L_x_111) ;  /* 0x0000000c00e87947 */ /* 0x000fec0003800000 */
.L_x_110:
[----:B0-2---:R-:W-:Y:S02]  /*2c30*/  IADD3 R16, PT, PT, R6, R5, R4 ;  /* 0x0000000506107210 */ /* 0x005fe40007ffe004 */
[----:B------:R-:W-:Y:S02]  /*2c40*/  ISETP.NE.AND P1, PT, R38, 0x1f, PT ;  /* 0x0000001f2600780c */ /* 0x000fe40003f25270 */
        /* <DEDUP_REMOVED lines=52> */
[----:B------:R-:W-:Y:S01]  /*2f90*/  SEL R16, R23, R16, !P0 ;  /* 0x0000001017107207 */ /* 0x000fe20004000000 */
[----:B------:R-:W-:Y:S01]  /*2fa0*/  IMAD.IADD R23, R45, 0x1, -R44 ;  /* 0x000000012d177824 */ /* 0x000fe200078e0a2c */
[C---:B------:R-:W-:Y:S02]  /*2fb0*/  ISETP.NE.AND P0, PT, R43.reuse, 0xa, PT ;  /* 0x0000000a2b00780c */ /* 0x040fe40003f05270 */
[----:B------:R-:W-:Y:S02]  /*2fc0*/  SEL R16, R24, R16, !P1 ;  /* 0x0000001018107207 */ /* 0x000fe40004800000 */
[----:B------:R-:W-:Y:S02]  /*2fd0*/  ISETP.NE.AND P1, PT, R43, 0xb, PT ;  /* 0x0000000b2b00780c */ /* 0x000fe40003f25270 */
[----:B------:R-:W-:Y:S02]  /*2fe0*/  SEL R16, R25, R16, !P0 ;  /* 0x0000001019107207 */ /* 0x000fe40004000000 */
[----:B------:R-:W-:-:S02]  /*2ff0*/  ISETP.GT.U32.AND P0, PT, R2, 0x1f, PT ;  /* 0x0000001f0200780c */ /* 0x000fc40003f04070 */
[----:B------:R-:W-:Y:S02]  /*3000*/  SEL R17, R23, RZ, P2 ;  /* 0x000000ff17117207 */ /* 0x000fe40001000000 */
        /* <DEDUP_REMOVED lines=20> */
.L_x_157:
[----:B------:R-:W-:Y:S05]  /*3150*/  @!P0 BRA `(.L_x_114) ;  /* 0x0000000000748947 */ /* 0x000fea0003800000 */
[----:B------:R-:W-:-:S07]  /*3160*/  IMAD.MOV.U32 R20, RZ, RZ, 0x3b8 ;  /* 0x000003b8ff147424 */ /* 0x000fce00078e00ff */
.L_x_116:
        /* <DEDUP_REMOVED lines=27> */
.L_x_160:
[----:B------:R-:W-:Y:S05]  /*3320*/  @P0 BRA `(.L_x_116) ;  /* 0xfffffffc00900947 */ /* 0x000fea000383ffff */
.L_x_114:
        /* <DEDUP_REMOVED lines=23> */
[----:B------:R-:W-:-:S03]  /*34a0*/  ISETP.GT.AND P0, PT, R16, R47, PT ;  /* 0x0000002f1000720c */ /* 0x000fc60003f04270 */
[----:B------:R-:W-:-:S05]  /*34b0*/  IMAD.IADD R50, R46, 0x1, R17 ;  /* 0x000000012e327824 */ /* 0x000fca00078e0211 */
[----:B------:R-:W0:Y:S02]  /*34c0*/  SHFL.DOWN PT, R22, R50, 0x8, R47 ;  /* 0x0900000032167989 */ /* 0x000e2400000e002f */
[----:B0-----:R-:W-:Y:S02]  /*34d0*/  SEL R17, R22, RZ, !P0 ;  /* 0x000000ff16117207 */ /* 0x001fe40004000000 */
[----:B------:R-:W-:Y:S01]  /*34e0*/  ISETP.NE.AND P0, PT, R18, 0x65, PT ;  /* 0x000000651200780c */ /* 0x000fe20003f05270 */
[----:B------:R-:W-:Y:S02]  /*34f0*/  VIADD R18, R38, 0x10 ;  /* 0x0000001026127836 */ /* 0x000fe40000000000 */
[----:B------:R-:W-:Y:S02]  /*3500*/  IMAD.IADD R48, R50, 0x1, R17 ;  /* 0x0000000132307824 */ /* 0x000fe400078e0211 */
[----:B------:R-:W0:Y:S01]  /*3510*/  LDC.64 R16, c[0x0][0x390] ;  /* 0x0000e400ff107b82 */ /* 0x000e220000000a00 */
[----:B------:R-:W-:-:S02]  /*3520*/  ISETP.GT.AND P2, PT, R18, R47, PT ;  /* 0x0000002f1200720c */ /* 0x000fc40003f44270 */
[----:B------:R-:W1:Y:S05]  /*3530*/  SHFL.DOWN PT, R22, R48, 0x10, R47 ;  /* 0x0a00000030167989 */ /* 0x000e6a00000e002f */
[----:B------:R-:W-:Y:S02]  /*3540*/  VOTE.ALL P0, P0 ;  /* 0x0000000000ff7806 */ /* 0x000fe40000000000 */
[----:B0-----:R-:W-:Y:S02]  /*3550*/  IADD3 R44, P3, PT, R16, 0x100, RZ ;  /* 0x00000100102c7810 */ /* 0x001fe40007f7e0ff */
[----:B-1----:R-:W-:-:S03]  /*3560*/  SEL R19, R22, RZ, !P2 ;  /* 0x000000ff16137207 */ /* 0x002fc60005000000 */
[----:B------:R-:W-:Y:S02]  /*3570*/  IMAD.X R45, RZ, RZ, R17, P3 ;  /* 0x000000ffff2d7224 */ /* 0x000fe400018e0611 */
[----:B------:R-:W-:-:S07]  /*3580*/  IMAD.IADD R46, R48, 0x1, R19 ;  /* 0x00000001302e7824 */ /* 0x000fce00078e0213 */
.L_x_169:
[----:B------:R-:W-:Y:S05]  /*3590*/  @!P0 BRA `(.L_x_118) ;  /* 0x00000004002c8947 */ /* 0x000fea0003800000 */
[----:B------:R-:W-:-:S07]  /*35a0*/  IMAD.MOV.U32 R47, RZ, RZ, 0x3b8 ;  /* 0x000003b8ff2f7424 */ /* 0x000fce00078e00ff */
.L_x_124:
        /* <DEDUP_REMOVED lines=8> */
.L_x_172:
[----:B------:R-:W-:Y:S05]  /*3630*/  @!P0 BRA `(.L_x_120) ;  /* 0x0000000000748947 */ /* 0x000fea0003800000 */
[----:B------:R-:W-:-:S07]  /*3640*/  IMAD.MOV.U32 R20, RZ, RZ, R47 ;  /* 0x000000ffff147224 */ /* 0x000fce00078e002f */
.L_x_122:
        /* <DEDUP_REMOVED lines=27> */
.L_x_175:
[----:B------:R-:W-:Y:S05]  /*3800*/  @P0 BRA `(.L_x_122) ;  /* 0xfffffffc00900947 */ /* 0x000fea000383ffff */
.L_x_120:
[----:B------:R-:W-:Y:S01]  /*3810*/  UMOV UR5, 0xffffffff ;  /* 0xffffffff00057882 */ /* 0x000fe20000000000 */
[----:B------:R-:W-:Y:S02]  /*3820*/  ISETP.NE.AND P0, PT, R18, 0x65, PT ;  /* 0x000000651200780c */ /* 0x000fe40003f05270 */
[----:B------:R-:W-:Y:S11]  /*3830*/  BRA.DIV UR5, `(.L_x_123) ;  /* 0x0000001e051c7947 */ /* 0x000ff6000b800000 */
[----:B------:R-:W-:Y:S01]  /*3840*/  VOTE.ANY R21, PT, !P0 ;  /* 0x0000000000157806 */ /* 0x000fe200040e0100 */
[----:B------:R-:W-:Y:S02]  /*3850*/  VIADD R20, R38, 0x2 ;  /* 0x0000000226147836 */ /* 0x000fe40000000000 */
[----:B------:R-:W-:Y:S01]  /*3860*/  VIADD R43, R43, 0xffffffe0 ;  /* 0xffffffe02b2b7836 */ /* 0x000fe20000000000 */
[----:B------:R-:W-:-:S05]  /*3870*/  LOP3.LUT R21, R21, 0x80000000, R26, 0xec, !PT ;  /* 0x8000000015157812 */ /* 0x000fca00078eec1a */
        /* <DEDUP_REMOVED lines=28> */
.L_x_184:
[----:B------:R-:W-:Y:S05]  /*3a40*/  @P0 BRA `(.L_x_124) ;  /* 0xfffffff800d80947 */ /* 0x000fea000383ffff */
.L_x_118:
        /* <DEDUP_REMOVED lines=15> */
.L_x_112:
[----:B------:R-:W-:Y:S05]  /*3b40*/  WARPSYNC.ALL ;  /* 0x0000000000007948 */ /* 0x000fea0003800000 */
[----:B------:R-:W0:Y:S08]  /*3b50*/  S2UR UR5, SR_CgaCtaId ;  /* 0x00000000000579c3 */ /* 0x000e300000008800 */
[----:B------:R-:W-:Y:S01]  /*3b60*/  BAR.SYNC.DEFER_BLOCKING 0x0 ;  /* 0x0000000000007b1d */ /* 0x000fe20000010000 */
[----:B------:R-:W-:-:S05]  /*3b70*/  ISETP.NE.AND P0, PT, R2, RZ, PT ;  /* 0x000000ff0200720c */ /* 0x000fca0003f05270 */
[----:B------:R-:W-:Y:S02]  /*3b80*/  UMOV UR4, 0x400 ;  /* 0x0000040000047882 */ /* 0x000fe40000000000 */
[----:B0-----:R-:W-:-:S09]  /*3b90*/  ULEA UR4, UR5, UR4, 0x18 ;  /* 0x0000000405047291 */ /* 0x001fd2000f8ec0ff */
[----:B-1----:R-:W0:Y:S02]  /*3ba0*/  LDS R17, [UR4+0x4c] ;  /* 0x00004c04ff117984 */ /* 0x002e240008000800 */
[----:B0-----:R-:W-:-:S05]  /*3bb0*/  SEL R17, R17, RZ, P0 ;  /* 0x000000ff11117207 */ /* 0x001fca0000000000 */
[----:B------:R-:W-:-:S07]  /*3bc0*/  IMAD.IADD R17, R17, 0x1, R16 ;  /* 0x0000000111117824 */ /* 0x000fce00078e0210 */
.L_x_111:
[----:B------:R-:W-:Y:S01]  /*3bd0*/  IMAD.IADD R4, R4, 0x1, R17 ;  /* 0x0000000104047824 */ /* 0x000fe200078e0211 */
[----:B------:R-:W-:Y:S01]  /*3be0*/  BAR.SYNC.DEFER_BLOCKING 0x0 ;  /* 0x0000000000007b1d */ /* 0x000fe20000010000 */
[----:B------:R-:W-:Y:S02]  /*3bf0*/  ISETP.NE.AND P0, PT, R2, RZ, PT ;  /* 0x000000ff0200720c */ /* 0x000fe40003f05270 */
[----:B------:R-:W-:-:S05]  /*3c00*/  IMAD.IADD R5, R5, 0x1, R4 ;  /* 0x0000000105057824 */ /* 0x000fca00078e0204 */
[----:B------:R-:W0:Y:S01]  /*3c10*/  S2UR UR5, SR_CTAID.X ;  /* 0x00000000000579c3 */ /* 0x000e220000002500 */
[----:B------:R-:W-:Y:S01]  /*3c20*/  IMAD.IADD R6, R6, 0x1, R5 ;  /* 0x0000000106067824 */ /* 0x000fe200078e0205 */
[----:B------:R-:W1:Y:S03]  /*3c30*/  LDCU.64 UR6, c[0x0][0x388] ;  /* 0x00007100ff0677ac */ /* 0x000e660008000a00 */
[----:B------:R-:W-:-:S04]  /*3c40*/  IMAD.IADD R7, R7, 0x1, R6 ;  /* 0x0000000107077824 */ /* 0x000fc800078e0206 */
[----:B------:R-:W-:-:S04]  /*3c50*/  IMAD.IADD R8, R8, 0x1, R7 ;  /* 0x0000000108087824 */ /* 0x000fc800078e0207 */
[----:B------:R-:W-:-:S04]  /*3c60*/  IMAD.IADD R9, R9, 0x1, R8 ;  /* 0x0000000109097824 */ /* 0x000fc800078e0208 */
[----:B------:R-:W-:Y:S01]  /*3c70*/  IMAD.IADD R10, R10, 0x1, R9 ;  /* 0x000000010a0a7824 */ /* 0x000fe200078e0209 */
[----:B------:R2:W-:Y:S03]  /*3c80*/  STS.64 [R40], R4 ;  /* 0x0000000428007388 */ /* 0x0005e60000000a00 */
[----:B------:R-:W-:Y:S01]  /*3c90*/  IMAD.IADD R11, R11, 0x1, R10 ;  /* 0x000000010b0b7824 */ /* 0x000fe200078e020a */
[----:B------:R-:W-:Y:S03]  /*3ca0*/  STS.64 [R40+0x8], R6 ;  /* 0x0000080628007388 */ /* 0x000fe60000000a00 */
[----:B------:R-:W-:Y:S01]  /*3cb0*/  IMAD.IADD R12, R12, 0x1, R11 ;  /* 0x000000010c0c7824 */ /* 0x000fe200078e020b */
[----:B------:R3:W-:Y:S03]  /*3cc0*/  STS.64 [R40+0x10], R8 ;  /* 0x0000100828007388 */ /* 0x0007e60000000a00 */
[----:B------:R-:W-:Y:S01]  /*3cd0*/  IMAD.IADD R13, R13, 0x1, R12 ;  /* 0x000000010d0d7824 */ /* 0x000fe200078e020c */
[----:B------:R-:W-:Y:S01]  /*3ce0*/  STS.64 [R40+0x18], R10 ;  /* 0x0000180a28007388 */ /* 0x000fe20000000a00 */
[----:B--2---:R-:W0:Y:S02]  /*3cf0*/  LDC R4, c[0x0][0x398] ;  /* 0x0000e600ff047b82 */ /* 0x004e240000000800 */
[----:B------:R-:W-:Y:S01]  /*3d00*/  IMAD.IADD R14, R14, 0x1, R13 ;  /* 0x000000010e0e7824 */ /* 0x000fe200078e020d */
[----:B------:R2:W-:Y:S03]  /*3d10*/  STS.64 [R40+0x20], R12 ;  /* 0x0000200c28007388 */ /* 0x0005e60000000a00 */
[----:B------:R-:W-:Y:S01]  /*3d20*/  IMAD.IADD R15, R15, 0x1, R14 ;  /* 0x000000010f0f7824 */ /* 0x000fe200078e020e */
[----:B------:R-:W4:Y:S03]  /*3d30*/  S2R R5, SR_TID.X ;  /* 0x0000000000057919 */ /* 0x000f260000002100 */
[----:B------:R-:W-:Y:S01]  /*3d40*/  IMAD.IADD R28, R28, 0x1, R15 ;  /* 0x000000011c1c7824 */ /* 0x000fe200078e020f */
[----:B------:R-:W-:Y:S03]  /*3d50*/  STS.64 [R40+0x28], R14 ;  /* 0x0000280e28007388 */ /* 0x000fe60000000a00 */
[----:B------:R-:W-:Y:S01]  /*3d60*/  IMAD.IADD R29, R29, 0x1, R28 ;  /* 0x000000011d1d7824 */ /* 0x000fe200078e021c */
[----:B---3--:R-:W3:Y:S03]  /*3d70*/  S2R R8, SR_TID.X ;  /* 0x0000000000087919 */ /* 0x008ee60000002100 */
[----:B------:R-:W-:Y:S01]  /*3d80*/  IMAD.IADD R30, R30, 0x1, R29 ;  /* 0x000000011e1e7824 */ /* 0x000fe200078e021d */
[----:B------:R-:W-:Y:S03]  /*3d90*/  STS.64 [R40+0x30], R28 ;  /* 0x0000301c28007388 */ /* 0x000fe60000000a00 */
[----:B------:R-:W-:-:S02]  /*3da0*/  IMAD.IADD R31, R31, 0x1, R30 ;  /* 0x000000011f1f7824 */ /* 0x000fc400078e021e */
[----:B0-----:R-:W-:Y:S02]  /*3db0*/  VIADD R4, R4, UR5 ;  /* 0x0000000504047c36 */ /* 0x001fe40008000000 */
[----:B------:R-:W-:Y:S01]  /*3dc0*/  IMAD.IADD R32, R32, 0x1, R31 ;  /* 0x0000000120207824 */ /* 0x000fe200078e021f */
[----:B------:R-:W-:Y:S01]  /*3dd0*/  STS.64 [R40+0x38], R30 ;  /* 0x0000381e28007388 */ /* 0x000fe20000000a00 */
[----:B--2---:R-:W-:Y:S02]  /*3de0*/  IMAD R12, R4, 0x2100, RZ ;  /* 0x00002100040c7824 */ /* 0x004fe400078e02ff */
[----:B------:R-:W-:-:S04]  /*3df0*/  IMAD.IADD R33, R33, 0x1, R32 ;  /* 0x0000000121217824 */ /* 0x000fc800078e0220 */
[----:B------:R-:W-:Y:S01]  /*3e00*/  IMAD.IADD R34, R34, 0x1, R33 ;  /* 0x0000000122227824 */ /* 0x000fe200078e0221 */
[----:B------:R-:W-:Y:S03]  /*3e10*/  STS.64 [R40+0x40], R32 ;  /* 0x0000402028007388 */ /* 0x000fe60000000a00 */
[----:B------:R-:W-:Y:S01]  /*3e20*/  IMAD.IADD R35, R35, 0x1, R34 ;  /* 0x0000000123237824 */ /* 0x000fe200078e0222 */
[C---:B----4-:R-:W-:Y:S02]  /*3e30*/  LOP3.LUT R4, R5.reuse, 0x3e0, RZ, 0xc0, !PT ;  /* 0x000003e005047812 */ /* 0x050fe400078ec0ff */
[----:B------:R-:W-:Y:S01]  /*3e40*/  LOP3.LUT R6, R5, 0x1f, RZ, 0xc0, !PT ;  /* 0x0000001f05067812 */ /* 0x000fe200078ec0ff */
[----:B------:R-:W-:Y:S01]  /*3e50*/  IMAD.IADD R36, R36, 0x1, R35 ;  /* 0x0000000124247824 */ /* 0x000fe200078e0223 */
[----:B------:R-:W-:Y:S03]  /*3e60*/  STS.64 [R40+0x48], R34 ;  /* 0x0000482228007388 */ /* 0x000fe60000000a00 */
[----:B------:R-:W-:Y:S01]  /*3e70*/  IMAD.IADD R37, R37, 0x1, R36 ;  /* 0x0000000125257824 */ /* 0x000fe200078e0224 */
[----:B---3--:R-:W-:Y:S01]  /*3e80*/  LOP3.LUT R10, R8, 0x1f, RZ, 0xc0, !PT ;  /* 0x0000001f080a7812 */ /* 0x008fe200078ec0ff */
[----:B------:R-:W-:-:S03]  /*3e90*/  IMAD R6, R4, 0x16, R6 ;  /* 0x0000001604067824 */ /* 0x000fc600078e0206 */
[----:B------:R-:W-:Y:S01]  /*3ea0*/  STS.64 [R40+0x50], R36 ;  /* 0x0000502428007388 */ /* 0x000fe20000000a00 */
        /* <DEDUP_REMOVED lines=22> */
[----:B------:R0:W-:Y:S04]  /*4010*/  LDS R21, [R41+0xa80] ;  /* 0x000a800029157984 */ /* 0x0001e80000000800 */
[----:B------:R2:W-:Y:S01]  /*4020*/  @!P0 STS [UR4+0x8400], R0 ;  /* 0x00840000ff008988 */ /* 0x0005e20008000804 */
[----:B------:R-:W-:Y:S01]  /*4030*/  BAR.SYNC.DEFER_BLOCKING 0x0 ;  /* 0x0000000000007b1d */ /* 0x000fe20000010000 */
[----:B0-----:R-:W-:Y:S01]  /*4040*/  LOP3.LUT R41, R8, 0x3e0, RZ, 0xc0, !PT ;  /* 0x000003e008297812 */ /* 0x001fe200078ec0ff */
[----:B------:R-:W-:Y:S01]  /*4050*/  VIADD R8, R6, 0x80 ;  /* 0x0000008006087836 */ /* 0x000fe20000000000 */
[----:B------:R-:W-:-:S03]  /*4060*/  IADD3 R5, P0, PT, R12, R3, RZ ;  /* 0x000000030c057210 */ /* 0x000fc60007f1e0ff */
[----:B------:R-:W-:Y:S02]  /*4070*/  IMAD R10, R41, 0x16, R10 ;  /* 0x00000016290a7824 */ /* 0x000fe400078e020a */
[----:B------:R-:W-:Y:S02]  /*4080*/  VIADD R41, R6, 0x20 ;  /* 0x0000002006297836 */ /* 0x000fe40000000000 */
[----:B--2---:R-:W-:Y:S01]  /*4090*/  IMAD.X R0, RZ, RZ, RZ, P0 ;  /* 0x000000ffff007224 */ /* 0x004fe200000e06ff */
[----:B-1----:R-:W-:-:S04]  /*40a0*/  LEA R4, P0, R5, UR6, 0x2 ;  /* 0x0000000605047c11 */ /* 0x002fc8000f8010ff */
[----:B------:R-:W-:Y:S01]  /*40b0*/  LEA.HI.X R5, R5, UR7, R0, 0x2, P0 ;  /* 0x0000000705057c11 */ /* 0x000fe200080f1400 */
[----:B------:R-:W-:Y:S01]  /*40c0*/  VIADD R0, R10, 0xe0 ;  /* 0x000000e00a007836 */ /* 0x000fe20000000000 */
[----:B------:R-:W0:Y:S02]  /*40d0*/  LDS R2, [UR4+0x8400] ;  /* 0x00840004ff027984 */ /* 0x000e240008000800 */
[-C--:B0-----:R-:W-:Y:S01]  /*40e0*/  ISETP.GE.AND P6, PT, R3, R2.reuse, PT ;  /* 0x000000020300720c */ /* 0x081fe20003fc6270 */
[C---:B------:R-:W-:Y:S01]  /*40f0*/  VIADD R3, R6.reuse, 0xa0 ;  /* 0x000000a006037836 */ /* 0x040fe20000000000 */
[-C--:B------:R-:W-:Y:S01]  /*4100*/  ISETP.GE.AND P5, PT, R41, R2.reuse, PT ;  /* 0x000000022900720c */ /* 0x080fe20003fa6270 */
[----:B------:R-:W-:Y:S01]  /*4110*/  VIADD R41, R6, 0xc0 ;  /* 0x000000c006297836 */ /* 0x000fe20000000000 */
[-C--:B------:R-:W-:Y:S01]  /*4120*/  ISETP.GE.AND P0, PT, R8, R2.reuse, PT ;  /* 0x000000020800720c */ /* 0x080fe20003f06270 */
[----:B------:R-:W-:Y:S01]  /*4130*/  VIADD R8, R10, 0x40 ;  /* 0x000000400a087836 */ /* 0x000fe20000000000 */
[-C--:B------:R-:W-:Y:S01]  /*4140*/  ISETP.GE.AND P4, PT, R3, R2.reuse, PT ;  /* 0x000000020300720c */ /* 0x080fe20003f86270 */
[C---:B------:R-:W-:Y:S01]  /*4150*/  VIADD R3, R6.reuse, 0x100 ;  /* 0x0000010006037836 */ /* 0x040fe20000000000 */
[-C--:B------:R-:W-:Y:S01]  /*4160*/  ISETP.GE.AND P2, PT, R41, R2.reuse, PT ;  /* 0x000000022900720c */ /* 0x080fe20003f46270 */
[----:B------:R-:W-:Y:S01]  /*4170*/  VIADD R41, R6, 0x120 ;  /* 0x0000012006297836 */ /* 0x000fe20000000000 */
[----:B------:R-:W-:-:S02]  /*4180*/  ISETP.GE.AND P3, PT, R8, R2, PT ;  /* 0x000000020800720c */ /* 0x000fc40003f66270 */
[-C--:B------:R-:W-:Y:S01]  /*4190*/  ISETP.GE.AND P1, PT, R0, R2.reuse, PT ;  /* 0x000000020000720c */ /* 0x080fe20003f26270 */
[----:B------:R-:W-:Y:S01]  /*41a0*/  @!P6 STG.E desc[UR8][R4.64], R45 ;  /* 0x0000002d0400e986 */ /* 0x000fe2000c101908 */
[-C--:B------:R-:W-:Y:S01]  /*41b0*/  ISETP.GE.AND P6, PT, R3, R2.reuse, PT ;  /* 0x000000020300720c */ /* 0x080fe20003fc6270 */
[----:B------:R-:W-:Y:S02]  /*41c0*/  VIADD R3, R6, 0x140 ;  /* 0x0000014006037836 */ /* 0x000fe40000000000 */
[----:B------:R-:W-:Y:S01]  /*41d0*/  @!P5 STG.E desc[UR8][R4.64+0x80], R47 ;  /* 0x0000802f0400d986 */ /* 0x000fe2000c101908 */
[-C--:B------:R-:W-:Y:S01]  /*41e0*/  ISETP.GE.AND P5, PT, R41, R2.reuse, PT ;  /* 0x000000022900720c */ /* 0x080fe20003fa6270 */
[C---:B------:R-:W-:Y:S02]  /*41f0*/  VIADD R41, R10.reuse, 0x160 ;  /* 0x000001600a297836 */ /* 0x040fe40000000000 */
[----:B------:R-:W-:Y:S01]  /*4200*/  @!P0 STG.E desc[UR8][R4.64+0x200], R49 ;  /* 0x0002003104008986 */ /* 0x000fe2000c101908 */
[----:B------:R-:W-:Y:S01]  /*4210*/  ISETP.GE.AND P0, PT, R3, R2, PT ;  /* 0x000000020300720c */ /* 0x000fe20003f06270 */
[----:B------:R-:W-:-:S02]  /*4220*/  VIADD R3, R10, 0x180 ;  /* 0x000001800a037836 */ /* 0x000fc40000000000 */
[----:B------:R-:W-:Y:S01]  /*4230*/  @!P4 STG.E desc[UR8][R4.64+0x280], R51 ;  /* 0x000280330400c986 */ /* 0x000fe2000c101908 */
[-C--:B------:R-:W-:Y:S01]  /*4240*/  ISETP.GE.AND P4, PT, R41, R2.reuse, PT ;  /* 0x000000022900720c */ /* 0x080fe20003f86270 */
[C---:B------:R-:W-:Y:S02]  /*4250*/  VIADD R41, R10.reuse, 0x60 ;  /* 0x000000600a297836 */ /* 0x040fe40000000000 */
[----:B------:R-:W-:Y:S01]  /*4260*/  @!P2 STG.E desc[UR8][R4.64+0x300], R53 ;  /* 0x000300350400a986 */ /* 0x000fe2000c101908 */
[-C--:B------:R-:W-:Y:S01]  /*4270*/  ISETP.GE.AND P2, PT, R3, R2.reuse, PT ;  /* 0x000000020300720c */ /* 0x080fe20003f46270 */
[C---:B------:R-:W-:Y:S02]  /*4280*/  VIADD R3, R10.reuse, 0x1a0 ;  /* 0x000001a00a037836 */ /* 0x040fe40000000000 */
[----:B------:R0:W-:Y:S01]  /*4290*/  @!P3 STG.E desc[UR8][R4.64+0x100], R43 ;  /* 0x0001002b0400b986 */ /* 0x0001e2000c101908 */
[----:B------:R-:W-:Y:S01]  /*42a0*/  ISETP.GE.AND P3, PT, R41, R2, PT ;  /* 0x000000022900720c */ /* 0x000fe20003f66270 */
[----:B------:R-:W-:-:S02]  /*42b0*/  VIADD R41, R10, 0x1c0 ;  /* 0x000001c00a297836 */ /* 0x000fc40000000000 */
[----:B------:R1:W-:Y:S01]  /*42c0*/  @!P1 STG.E desc[UR8][R4.64+0x380], R37 ;  /* 0x0003802504009986 */ /* 0x0003e2000c101908 */
[-C--:B------:R-:W-:Y:S01]  /*42d0*/  ISETP.GE.AND P1, PT, R3, R2.reuse, PT ;  /* 0x000000020300720c */ /* 0x080fe20003f26270 */
[C---:B------:R-:W-:Y:S02]  /*42e0*/  VIADD R3, R6.reuse, 0x1e0 ;  /* 0x000001e006037836 */ /* 0x040fe40000000000 */
[----:B------:R1:W-:Y:S03]  /*42f0*/  @!P5 STG.E desc[UR8][R4.64+0x480], R33 ;  /* 0x000480210400d986 */ /* 0x0003e6000c101908 */
[-C--:B------:R-:W-:Y:S01]  /*4300*/  ISETP.GE.AND P5, PT, R3, R2.reuse, PT ;  /* 0x000000020300720c */ /* 0x080fe20003fa6270 */
[C---:B------:R-:W-:Y:S01]  /*4310*/  VIADD R3, R6.reuse, 0x240 ;  /* 0x0000024006037836 */ /* 0x040fe20000000000 */
[----:B------:R1:W-:Y:S01]  /*4320*/  @!P6 STG.E desc[UR8][R4.64+0x400], R35 ;  /* 0x000400230400e986 */ /* 0x0003e2000c101908 */
[----:B------:R-:W-:Y:S01]  /*4330*/  ISETP.GE.AND P6, PT, R41, R2, PT ;  /* 0x000000022900720c */ /* 0x000fe20003fc6270 */
[----:B------:R-:W-:-:S02]  /*4340*/  VIADD R41, R6, 0x200 ;  /* 0x0000020006297836 */ /* 0x000fc40000000000 */
[----:B------:R1:W-:Y:S01]  /*4350*/  @!P3 STG.E desc[UR8][R4.64+0x180], R29 ;  /* 0x0001801d0400b986 */ /* 0x0003e2000c101908 */
[-C--:B------:R-:W-:Y:S01]  /*4360*/  ISETP.GE.AND P3, PT, R3, R2.reuse, PT ;  /* 0x000000020300720c */ /* 0x080fe20003f66270 */
[----:B------:R-:W-:Y:S02]  /*4370*/  VIADD R3, R6, 0x280 ;  /* 0x0000028006037836 */ /* 0x000fe40000000000 */
[----:B------:R1:W-:Y:S01]  /*4380*/  @!P1 STG.E desc[UR8][R4.64+0x680], R25 ;  /* 0x0006801904009986 */ /* 0x0003e2000c101908 */
[----:B0-----:R-:W-:Y:S02]  /*4390*/  VIADD R43, R10, 0x220 ;  /* 0x000002200a2b7836 */ /* 0x001fe40000000000 */
[-C--:B------:R-:W-:Y:S01]  /*43a0*/  ISETP.GE.AND P1, PT, R3, R2.reuse, PT ;  /* 0x000000020300720c */ /* 0x080fe20003f26270 */
        /* <DEDUP_REMOVED lines=18> */
.L_x_98:
[----:B------:R-:W-:Y:S01]  /*44d0*/  BSSY B1, `(.L_x_125) ;  /* 0x0000006000017945 */ /* 0x000fe20003800000 */
[----:B------:R-:W-:Y:S01]  /*44e0*/  PLOP3.LUT P0, PT, P0, PT, PT, 0x8, 0x80 ;  /* 0x000000000080781c */ /* 0x000fe2000070e170 */
[----:B------:R-:W-:-:S12]  /*44f0*/  IMAD.MOV.U32 R21, RZ, RZ, -0x1 ;  /* 0xffffffffff157424 */ /* 0x000fd800078e00ff */
[----:B------:R-:W-:Y:S05]  /*4500*/  WARPSYNC.COLLECTIVE R21, `(.L_x_126) ;  /* 0x0000000015087348 */ /* 0x000fea0003c00000 */
[----:B------:R-:W-:Y:S01]  /*4510*/  VOTE.ANY P0, P0 ;  /* 0x0000000000ff7806 */ /* 0x000fe20000000100 */
[----:B------:R-:W-:-:S12]  /*4520*/  ENDCOLLECTIVE ;  /* 0x000000000000791b */ /* 0x000fd80003800000 */
.L_x_126:
[----:B------:R-:W-:Y:S05]  /*4530*/  BSYNC B1 ;  /* 0x0000000000017941 */ /* 0x000fea0003800000 */
.L_x_125:
[----:B------:R-:W-:Y:S05]  /*4540*/  BRA `(.L_x_127) ;  /* 0xffffffc800747947 */ /* 0x000fea000383ffff */
.L_x_100:
[----:B------:R-:W-:Y:S01]  /*4550*/  BSSY B1, `(.L_x_128) ;  /* 0x0000006000017945 */ /* 0x000fe20003800000 */
[----:B------:R-:W-:Y:S01]  /*4560*/  PLOP3.LUT P0, PT, P0, PT, PT, 0x8, 0x80 ;  /* 0x000000000080781c */ /* 0x000fe2000070e170 */
[----:B------:R-:W-:-:S12]  /*4570*/  IMAD.MOV.U32 R21, RZ, RZ, -0x1 ;  /* 0xffffffffff157424 */ /* 0x000fd800078e00ff */
[----:B------:R-:W-:Y:S05]  /*4580*/  WARPSYNC.COLLECTIVE R21, `(.L_x_129) ;  /* 0x0000000015087348 */ /* 0x000fea0003c00000 */
[----:B------:R-:W-:Y:S01]  /*4590*/  VOTE.ANY P0, P0 ;  /* 0x0000000000ff7806 */ /* 0x000fe20000000100 */
[----:B------:R-:W-:-:S12]  /*45a0*/  ENDCOLLECTIVE ;  /* 0x000000000000791b */ /* 0x000fd80003800000 */
.L_x_129:
[----:B------:R-:W-:Y:S05]  /*45b0*/  BSYNC B1 ;  /* 0x0000000000017941 */ /* 0x000fea0003800000 */
.L_x_128:
[----:B------:R-:W-:Y:S05]  /*45c0*/  BRA `(.L_x_130) ;  /* 0xffffffc800c87947 */ /* 0x000fea000383ffff */
.L_x_102:
[----:B------:R-:W0:Y:S01]  /*45d0*/  S2R R25, SR_GEMASK ;  /* 0x0000000000197919 */ /* 0x000e220000003c00 */
[----:B------:R-:W-:Y:S01]  /*45e0*/  BSSY B1, `(.L_x_131) ;  /* 0x0000006000017945 */ /* 0x000fe20003800000 */
[----:B------:R-:W-:Y:S01]  /*45f0*/  PLOP3.LUT P0, PT, P0, PT, PT, 0x8, 0x80 ;  /* 0x000000000080781c */ /* 0x000fe2000070e170 */
[----:B------:R-:W-:-:S12]  /*4600*/  IMAD.MOV.U32 R21, RZ, RZ, -0x1 ;  /* 0xffffffffff157424 */ /* 0x000fd800078e00ff */
[----:B0-----:R-:W-:Y:S05]  /*4610*/  WARPSYNC.COLLECTIVE R21, `(.L_x_132) ;  /* 0x0000000015087348 */ /* 0x001fea0003c00000 */
[----:B------:R-:W-:Y:S01]  /*4620*/  VOTE.ANY R21, PT, P0 ;  /* 0x0000000000157806 */ /* 0x000fe200000e0100 */
[----:B0-----:R-:W-:Y:S06]  /*4630*/  ENDCOLLECTIVE ;  /* 0x000000000000791b */ /* 0x001fec0003800000 */
.L_x_132:
[----:B------:R-:W-:Y:S05]  /*4640*/  BSYNC B1 ;  /* 0x0000000000017941 */ /* 0x000fea0003800000 */
.L_x_131:
[----:B------:R-:W-:Y:S01]  /*4650*/  LOP3.LUT R21, R21, 0x80000000, R25, 0xec, !PT ;  /* 0x8000000015157812 */ /* 0x000fe200078eec19 */
[----:B------:R-:W-:Y:S02]  /*4660*/  IMAD.MOV.U32 R20, RZ, RZ, R29 ;  /* 0x000000ffff147224 */ /* 0x000fe400078e001d */
[----:B------:R-:W-:Y:S02]  /*4670*/  VIADD R41, R39, 0x2 ;  /* 0x0000000227297836 */ /* 0x000fe40000000000 */
[----:B------:R-:W-:Y:S02]  /*4680*/  VIADD R16, R21, 0xffffffff ;  /* 0xffffffff15107836 */ /* 0x000fe40000000000 */
[C---:B------:R-:W-:Y:S02]  /*4690*/  VIADD R40, R39.reuse, 0x4 ;  /* 0x0000000427287836 */ /* 0x040fe40000000000 */
[----:B------:R-:W-:Y:S01]  /*46a0*/  VIADD R30, R39, 0x8 ;  /* 0x00000008271e7836 */ /* 0x000fe20000000000 */
[----:B------:R-:W-:Y:S01]  /*46b0*/  LOP3.LUT R48, R21, R16, RZ, 0xc, !PT ;  /* 0x0000001015307212 */ /* 0x000fe200078e0cff */
[----:B------:R-:W-:-:S02]  /*46c0*/  IMAD.MOV.U32 R16, RZ, RZ, 0x1 ;  /* 0x00000001ff107424 */ /* 0x000fc400078e00ff */
[----:B------:R-:W-:-:S03]  /*46d0*/  IMAD.MOV.U32 R21, RZ, RZ, -0x1 ;  /* 0xffffffffff157424 */ /* 0x000fc600078e00ff */
[----:B------:R-:W0:Y:S02]  /*46e0*/  POPC R48, R48 ;  /* 0x0000003000307309 */ /* 0x000e240000000000 */
[----:B0-----:R-:W-:Y:S01]  /*46f0*/  IMAD.MOV.U32 R17, RZ, RZ, R48 ;  /* 0x000000ffff117224 */ /* 0x001fe200078e0030 */
[----:B------:R-:W-:-:S13]  /*4700*/  ISETP.GE.AND P0, PT, R39, R48, PT ;  /* 0x000000302700720c */ /* 0x000fda0003f06270 */
[----:B------:R-:W-:Y:S05]  /*4710*/  WARPSYNC.COLLECTIVE R21, `(.L_x_133) ;  /* 0x0000000015087348 */ /* 0x000fea0003c00000 */
[----:B------:R0:W1:Y:S02]  /*4720*/  SHFL.DOWN P3, R22, R20, R16, R17 ;  /* 0x0800001014167389 */ /* 0x0000640000060011 */
[----:B01----:R-:W-:Y:S05]  /*4730*/  ENDCOLLECTIVE ;  /* 0x000000000000791b */ /* 0x003fea0003800000 */
.L_x_133:
        /* <DEDUP_REMOVED lines=8> */
.L_x_134:
[----:B------:R-:W-:Y:S01]  /*47c0*/  IMAD.MOV.U32 R16, RZ, RZ, 0x4 ;  /* 0x00000004ff107424 */ /* 0x000fe200078e00ff */
[----:B------:R-:W-:Y:S02]  /*47d0*/  SEL R22, R22, RZ, !P0 ;  /* 0x000000ff16167207 */ /* 0x000fe40004000000 */
[----:B------:R-:W-:-:S03]  /*47e0*/  ISETP.GT.AND P0, PT, R40, R48, PT ;  /* 0x000000302800720c */ /* 0x000fc60003f04270 */
[----:B------:R-:W-:Y:S02]  /*47f0*/  IMAD.IADD R45, R43, 0x1, R22 ;  /* 0x000000012b2d7824 */ /* 0x000fe400078e0216 */
[----:B------:R-:W-:Y:S02]  /*4800*/  VIADD R43, R39, 0x10 ;  /* 0x00000010272b7836 */ /* 0x000fe40000000000 */
[----:B------:R-:W-:-:S03]  /*4810*/  IMAD.MOV.U32 R20, RZ, RZ, R45 ;  /* 0x000000ffff147224 */ /* 0x000fc600078e002d */
[----:B------:R-:W-:-:S13]  /*4820*/  ISETP.GT.AND P2, PT, R43, R48, PT ;  /* 0x000000302b00720c */ /* 0x000fda0003f44270 */
[----:B------:R-:W-:Y:S05]  /*4830*/  WARPSYNC.COLLECTIVE R21, `(.L_x_135) ;  /* 0x0000000015087348 */ /* 0x000fea0003c00000 */
[----:B------:R0:W1:Y:S02]  /*4840*/  SHFL.DOWN P3, R22, R20, R16, R17 ;  /* 0x0800001014167389 */ /* 0x0000640000060011 */
[----:B01----:R-:W-:Y:S05]  /*4850*/  ENDCOLLECTIVE ;  /* 0x000000000000791b */ /* 0x003fea0003800000 */
.L_x_135:
        /* <DEDUP_REMOVED lines=8> */
.L_x_136:
[----:B------:R-:W-:Y:S01]  /*48e0*/  IMAD.MOV.U32 R16, RZ, RZ, 0x10 ;  /* 0x00000010ff107424 */ /* 0x000fe200078e00ff */
[----:B------:R-:W-:Y:S02]  /*48f0*/  SEL R22, R22, RZ, !P0 ;  /* 0x000000ff16167207 */ /* 0x000fe40004000000 */
[----:B------:R-:W-:-:S03]  /*4900*/  ISETP.NE.AND P0, PT, R28, 0x65, PT ;  /* 0x000000651c00780c */ /* 0x000fc60003f05270 */
[----:B------:R-:W-:Y:S02]  /*4910*/  IMAD.IADD R47, R29, 0x1, R22 ;  /* 0x000000011d2f7824 */ /* 0x000fe400078e0216 */
[----:B------:R-:W0:Y:S02]  /*4920*/  LDC.64 R28, c[0x0][0x390] ;  /* 0x0000e400ff1c7b82 */ /* 0x000e240000000a00 */
[----:B------:R-:W-:-:S07]  /*4930*/  IMAD.MOV.U32 R20, RZ, RZ, R47 ;  /* 0x000000ffff147224 */ /* 0x000fce00078e002f */
[----:B0-----:R-:W-:Y:S05]  /*4940*/  WARPSYNC.COLLECTIVE R21, `(.L_x_137) ;  /* 0x0000000015087348 */ /* 0x001fea0003c00000 */
[----:B------:R1:W2:Y:S02]  /*4950*/  SHFL.DOWN P3, R22, R20, R16, R17 ;  /* 0x0800001014167389 */ /* 0x0002a40000060011 */
[----:B012---:R-:W-:Y:S05]  /*4960*/  ENDCOLLECTIVE ;  /* 0x000000000000791b */ /* 0x007fea0003800000 */
.L_x_137:
[----:B------:R-:W-:Y:S05]  /*4970*/  WARPSYNC.COLLECTIVE R21, `(.L_x_138) ;  /* 0x0000000015087348 */ /* 0x000fea0003c00000 */
[----:B------:R-:W-:Y:S01]  /*4980*/  VOTE.ALL P0, P0 ;  /* 0x0000000000ff7806 */ /* 0x000fe20000000000 */
[----:B------:R-:W-:-:S12]  /*4990*/  ENDCOLLECTIVE ;  /* 0x000000000000791b */ /* 0x000fd80003800000 */
.L_x_138:
[----:B------:R-:W-:Y:S02]  /*49a0*/  IADD3 R44, P3, PT, R28, 0x100, RZ ;  /* 0x000001001c2c7810 */ /* 0x000fe40007f7e0ff */
[----:B------:R-:W-:-:S03]  /*49b0*/  SEL R22, R22, RZ, !P2 ;  /* 0x000000ff16167207 */ /* 0x000fc60005000000 */
[----:B------:R-:W-:Y:S02]  /*49c0*/  IMAD.X R45, RZ, RZ, R29, P3 ;  /* 0x000000ffff2d7224 */ /* 0x000fe400018e061d */
[----:B------:R-:W-:Y:S01]  /*49d0*/  IMAD.IADD R46, R47, 0x1, R22 ;  /* 0x000000012f2e7824 */ /* 0x000fe200078e0216 */
[----:B------:R-:W-:Y:S06]  /*49e0*/  BRA `(.L_x_139) ;  /* 0xffffffc8005c7947 */ /* 0x000fec000383ffff */
.L_x_104:
[----:B------:R-:W-:Y:S01]  /*49f0*/  BSSY B1, `(.L_x_140) ;  /* 0x0000006000017945 */ /* 0x000fe20003800000 */
[----:B------:R-:W-:Y:S01]  /*4a00*/  PLOP3.LUT P0, PT, P0, PT, PT, 0x8, 0x80 ;  /* 0x000000000080781c */ /* 0x000fe2000070e170 */
[----:B------:R-:W-:-:S12]  /*4a10*/  IMAD.MOV.U32 R21, RZ, RZ, -0x1 ;  /* 0xffffffffff157424 */ /* 0x000fd800078e00ff */
[----:B------:R-:W-:Y:S05]  /*4a20*/  WARPSYNC.COLLECTIVE R21, `(.L_x_141) ;  /* 0x0000000015087348 */ /* 0x000fea0003c00000 */
[----:B------:R-:W-:Y:S01]  /*4a30*/  VOTE.ANY P0, P0 ;  /* 0x0000000000ff7806 */ /* 0x000fe20000000100 */
[----:B------:R-:W-:-:S12]  /*4a40*/  ENDCOLLECTIVE ;  /* 0x000000000000791b */ /* 0x000fd80003800000 */
.L_x_141:
[----:B------:R-:W-:Y:S05]  /*4a50*/  BSYNC B1 ;  /* 0x0000000000017941 */ /* 0x000fea0003800000 */
.L_x_140:
[----:B------:R-:W-:Y:S05]  /*4a60*/  BRA `(.L_x_142) ;  /* 0xffffffc800647947 */ /* 0x000fea000383ffff */
.L_x_106:
[----:B------:R-:W-:Y:S01]  /*4a70*/  BSSY B1, `(.L_x_143) ;  /* 0x0000006000017945 */ /* 0x000fe20003800000 */
[----:B------:R-:W-:Y:S01]  /*4a80*/  PLOP3.LUT P0, PT, P0, PT, PT, 0x8, 0x80 ;  /* 0x000000000080781c */ /* 0x000fe2000070e170 */
[----:B------:R-:W-:-:S12]  /*4a90*/  IMAD.MOV.U32 R21, RZ, RZ, -0x1 ;  /* 0xffffffffff157424 */ /* 0x000fd800078e00ff */
[----:B------:R-:W-:Y:S05]  /*4aa0*/  WARPSYNC.COLLECTIVE R21, `(.L_x_144) ;  /* 0x0000000015087348 */ /* 0x000fea0003c00000 */
[----:B------:R-:W-:Y:S01]  /*4ab0*/  VOTE.ANY P0, P0 ;  /* 0x0000000000ff7806 */ /* 0x000fe20000000100 */
[----:B------:R-:W-:-:S12]  /*4ac0*/  ENDCOLLECTIVE ;  /* 0x000000000000791b */ /* 0x000fd80003800000 */
.L_x_144:
[----:B------:R-:W-:Y:S05]  /*4ad0*/  BSYNC B1 ;  /* 0x0000000000017941 */ /* 0x000fea0003800000 */
.L_x_143:
[----:B------:R-:W-:Y:S05]  /*4ae0*/  BRA `(.L_x_145) ;  /* 0xffffffc800b87947 */ /* 0x000fea000383ffff */
.L_x_108:
[----:B------:R-:W-:Y:S01]  /*4af0*/  BSSY B1, `(.L_x_146) ;  /* 0x0000006000017945 */ /* 0x000fe20003800000 */
[----:B------:R-:W-:Y:S01]  /*4b00*/  PLOP3.LUT P0, PT, P0, PT, PT, 0x8, 0x80 ;  /* 0x000000000080781c */ /* 0x000fe2000070e170 */
[----:B------:R-:W-:-:S12]  /*4b10*/  IMAD.MOV.U32 R21, RZ, RZ, -0x1 ;  /* 0xffffffffff157424 */ /* 0x000fd800078e00ff */
[----:B------:R-:W-:Y:S05]  /*4b20*/  WARPSYNC.COLLECTIVE R21, `(.L_x_147) ;  /* 0x0000000015087348 */ /* 0x000fea0003c00000 */
[----:B------:R-:W-:Y:S01]  /*4b30*/  VOTE.ANY R21, PT, P0 ;  /* 0x0000000000157806 */ /* 0x000fe200000e0100 */
[----:B------:R-:W-:Y:S06]  /*4b40*/  ENDCOLLECTIVE ;  /* 0x000000000000791b */ /* 0x000fec0003800000 */
.L_x_147:
[----:B------:R-:W-:Y:S05]  /*4b50*/  BSYNC B1 ;  /* 0x0000000000017941 */ /* 0x000fea0003800000 */
.L_x_146:
[----:B------:R-:W-:Y:S01]  /*4b60*/  LOP3.LUT R21, R21, 0x80000000, R25, 0xec, !PT ;  /* 0x8000000015157812 */ /* 0x000fe200078eec19 */
[----:B------:R-:W-:Y:S02]  /*4b70*/  IMAD.MOV.U32 R20, RZ, RZ, R29 ;  /* 0x000000ffff147224 */ /* 0x000fe400078e001d */
[----:B------:R-:W-:Y:S02]  /*4b80*/  VIADD R24, R24, 0xffffffe0 ;  /* 0xffffffe018187836 */ /* 0x000fe40000000000 */
[----:B------:R-:W-:-:S05]  /*4b90*/  VIADD R16, R21, 0xffffffff ;  /* 0xffffffff15107836 */ /* 0x000fca0000000000 */
[----:B------:R-:W-:Y:S01]  /*4ba0*/  LOP3.LUT R49, R21, R16, RZ, 0xc, !PT ;  /* 0x0000001015317212 */ /* 0x000fe200078e0cff */
[----:B------:R-:W-:Y:S02]  /*4bb0*/  IMAD.MOV.U32 R16, RZ, RZ, 0x1 ;  /* 0x00000001ff107424 */ /* 0x000fe400078e00ff */
[----:B------:R-:W-:Y:S01]  /*4bc0*/  IMAD.MOV.U32 R21, RZ, RZ, -0x1 ;  /* 0xffffffffff157424 */ /* 0x000fe200078e00ff */
[----:B------:R0:W1:Y:S06]  /*4bd0*/  POPC R17, R49 ;  /* 0x0000003100117309 */ /* 0x00006c0000000000 */
[----:B01----:R-:W-:Y:S05]  /*4be0*/  WARPSYNC.COLLECTIVE R21, `(.L_x_148) ;  /* 0x0000000015087348 */ /* 0x003fea0003c00000 */
[----:B-1----:R1:W2:Y:S02]  /*4bf0*/  SHFL.DOWN P3, R22, R20, R16, R17 ;  /* 0x0800001014167389 */ /* 0x0022a40000060011 */
[----:B012---:R-:W-:Y:S05]  /*4c00*/  ENDCOLLECTIVE ;  /* 0x000000000000791b */ /* 0x007fea0003800000 */
.L_x_148:
[----:B------:R-:W-:Y:S01]  /*4c10*/  ISETP.GE.AND P0, PT, R39, R17, PT ;  /* 0x000000112700720c */ /* 0x000fe20003f06270 */
[----:B------:R-:W-:-:S03]  /*4c20*/  IMAD.MOV.U32 R16, RZ, RZ, 0x2 ;  /* 0x00000002ff107424 */ /* 0x000fc600078e00ff */
[----:B------:R-:W-:Y:S02]  /*4c30*/  SEL R22, R22, RZ, !P0 ;  /* 0x000000ff16167207 */ /* 0x000fe40004000000 */
[----:B------:R-:W-:-:S03]  /*4c40*/  ISETP.GT.AND P0, PT, R41, R17, PT ;  /* 0x000000112900720c */ /* 0x000fc60003f04270 */
[----:B------:R-:W-:-:S04]  /*4c50*/  IMAD.IADD R48, R22, 0x1, R29 ;  /* 0x0000000116307824 */ /* 0x000fc800078e021d */
[----:B------:R-:W-:-:S07]  /*4c60*/  IMAD.MOV.U32 R20, RZ, RZ, R48 ;  /* 0x000000ffff147224 */ /* 0x000fce00078e0030 */
[----:B------:R-:W-:Y:S05]  /*4c70*/  WARPSYNC.COLLECTIVE R21, `(.L_x_149) ;  /* 0x0000000015087348 */ /* 0x000fea0003c00000 */
[----:B------:R0:W1:Y:S02]  /*4c80*/  SHFL.DOWN P3, R22, R20, R16, R17 ;  /* 0x0800001014167389 */ /* 0x0000640000060011 */
[----:B01----:R-:W-:Y:S05]  /*4c90*/  ENDCOLLECTIVE ;  /* 0x000000000000791b */ /* 0x003fea0003800000 */
.L_x_149:
        /* <DEDUP_REMOVED lines=8> */
.L_x_150:
        /* <DEDUP_REMOVED lines=8> */
.L_x_151:
        /* <DEDUP_REMOVED lines=8> */
.L_x_152:
[----:B------:R-:W-:Y:S02]  /*4e20*/  SEL R22, R22, RZ, !P0 ;  /* 0x000000ff16167207 */ /* 0x000fe40004000000 */
[----:B------:R-:W-:Y:S02]  /*4e30*/  ISETP.NE.AND P0, PT, R28, 0x65, PT ;  /* 0x000000651c00780c */ /* 0x000fe40003f05270 */
[----:B------:R-:W-:-:S11]  /*4e40*/  IADD3 R46, PT, PT, R29, R22, R46 ;  /* 0x000000161d2e7210 */ /* 0x000fd60007ffe02e */
[----:B------:R-:W-:Y:S05]  /*4e50*/  WARPSYNC.COLLECTIVE R21, `(.L_x_153) ;  /* 0x0000000015087348 */ /* 0x000fea0003c00000 */
[----:B------:R-:W-:Y:S01]  /*4e60*/  VOTE.ALL P0, P0 ;  /* 0x0000000000ff7806 */ /* 0x000fe20000000000 */
[----:B------:R-:W-:-:S12]  /*4e70*/  ENDCOLLECTIVE ;  /* 0x000000000000791b */ /* 0x000fd80003800000 */
.L_x_153:
[----:B------:R-:W-:Y:S05]  /*4e80*/  BRA `(.L_x_154) ;  /* 0xffffffc800507947 */ /* 0x000fea000383ffff */
.L_x_113:
[----:B------:R-:W-:Y:S01]  /*4e90*/  BSSY B0, `(.L_x_155) ;  /* 0x0000006000007945 */ /* 0x000fe20003800000 */
[----:B------:R-:W-:Y:S01]  /*4ea0*/  PLOP3.LUT P0, PT, P0, PT, PT, 0x8, 0x80 ;  /* 0x000000000080781c */ /* 0x000fe2000070e170 */
[----:B------:R-:W-:-:S12]  /*4eb0*/  IMAD.MOV.U32 R21, RZ, RZ, -0x1 ;  /* 0xffffffffff157424 */ /* 0x000fd800078e00ff */
[----:B------:R-:W-:Y:S05]  /*4ec0*/  WARPSYNC.COLLECTIVE R21, `(.L_x_156) ;  /* 0x0000000015087348 */ /* 0x000fea0003c00000 */
[----:B------:R-:W-:Y:S01]  /*4ed0*/  VOTE.ANY P0, P0 ;  /* 0x0000000000ff7806 */ /* 0x000fe20000000100 */
[----:B------:R-:W-:-:S12]  /*4ee0*/  ENDCOLLECTIVE ;  /* 0x000000000000791b */ /* 0x000fd80003800000 */
.L_x_156:
[----:B------:R-:W-:Y:S05]  /*4ef0*/  BSYNC B0 ;  /* 0x0000000000007941 */ /* 0x000fea0003800000 */
.L_x_155:
[----:B------:R-:W-:Y:S05]  /*4f00*/  BRA `(.L_x_157) ;  /* 0xffffffe000907947 */ /* 0x000fea000383ffff */
.L_x_115:
[----:B------:R-:W-:Y:S01]  /*4f10*/  BSSY B0, `(.L_x_158) ;  /* 0x0000006000007945 */ /* 0x000fe20003800000 */
[----:B------:R-:W-:Y:S01]  /*4f20*/  PLOP3.LUT P0, PT, P0, PT, PT, 0x8, 0x80 ;  /* 0x000000000080781c */ /* 0x000fe2000070e170 */
[----:B------:R-:W-:-:S12]  /*4f30*/  IMAD.MOV.U32 R21, RZ, RZ, -0x1 ;  /* 0xffffffffff157424 */ /* 0x000fd800078e00ff */
[----:B------:R-:W-:Y:S05]  /*4f40*/  WARPSYNC.COLLECTIVE R21, `(.L_x_159) ;  /* 0x0000000015087348 */ /* 0x000fea0003c00000 */
[----:B------:R-:W-:Y:S01]  /*4f50*/  VOTE.ANY P0, P0 ;  /* 0x0000000000ff7806 */ /* 0x000fe20000000100 */
[----:B------:R-:W-:-:S12]  /*4f60*/  ENDCOLLECTIVE ;  /* 0x000000000000791b */ /* 0x000fd80003800000 */
.L_x_159:
[----:B------:R-:W-:Y:S05]  /*4f70*/  BSYNC B0 ;  /* 0x0000000000007941 */ /* 0x000fea0003800000 */
.L_x_158:
[----:B------:R-:W-:Y:S05]  /*4f80*/  BRA `(.L_x_160) ;  /* 0xffffffe000e47947 */ /* 0x000fea000383ffff */
.L_x_117:
[----:B------:R-:W0:Y:S01]  /*4f90*/  S2R R26, SR_GEMASK ;  /* 0x00000000001a7919 */ /* 0x000e220000003c00 */
[----:B------:R-:W-:Y:S01]  /*4fa0*/  BSSY B0, `(.L_x_161) ;  /* 0x0000006000007945 */ /* 0x000fe20003800000 */
[----:B------:R-:W-:Y:S01]  /*4fb0*/  PLOP3.LUT P0, PT, P0, PT, PT, 0x8, 0x80 ;  /* 0x000000000080781c */ /* 0x000fe2000070e170 */
[----:B------:R-:W-:-:S12]  /*4fc0*/  IMAD.MOV.U32 R21, RZ, RZ, -0x1 ;  /* 0xffffffffff157424 */ /* 0x000fd800078e00ff */
[----:B0-----:R-:W-:Y:S05]  /*4fd0*/  WARPSYNC.COLLECTIVE R21, `(.L_x_162) ;  /* 0x0000000015087348 */ /* 0x001fea0003c00000 */
[----:B------:R-:W-:Y:S01]  /*4fe0*/  VOTE.ANY R21, PT, P0 ;  /* 0x0000000000157806 */ /* 0x000fe200000e0100 */
[----:B0-----:R-:W-:Y:S06]  /*4ff0*/  ENDCOLLECTIVE ;  /* 0x000000000000791b */ /* 0x001fec0003800000 */
.L_x_162:
[----:B------:R-:W-:Y:S05]  /*5000*/  BSYNC B0 ;  /* 0x0000000000007941 */ /* 0x000fea0003800000 */
.L_x_161:
[----:B------:R-:W-:Y:S01]  /*5010*/  LOP3.LUT R21, R21, 0x80000000, R26, 0xec, !PT ;  /* 0x8000000015157812 */ /* 0x000fe200078eec1a */
[----:B------:R-:W-:-:S04]  /*5020*/  IMAD.MOV.U32 R20, RZ, RZ, R19 ;  /* 0x000000ffff147224 */ /* 0x000fc800078e0013 */
[----:B------:R-:W-:-:S05]  /*5030*/  VIADD R16, R21, 0xffffffff ;  /* 0xffffffff15107836 */ /* 0x000fca0000000000 */
[----:B------:R-:W-:Y:S01]  /*5040*/  LOP3.LUT R47, R21, R16, RZ, 0xc, !PT ;  /* 0x00000010152f7212 */ /* 0x000fe200078e0cff */
[----:B------:R-:W-:Y:S02]  /*5050*/  IMAD.MOV.U32 R16, RZ, RZ, 0x1 ;  /* 0x00000001ff107424 */ /* 0x000fe400078e00ff */
[----:B------:R-:W-:-:S03]  /*5060*/  IMAD.MOV.U32 R21, RZ, RZ, -0x1 ;  /* 0xffffffffff157424 */ /* 0x000fc600078e00ff */
[----:B------:R-:W0:Y:S02]  /*5070*/  POPC R47, R47 ;  /* 0x0000002f002f7309 */ /* 0x000e240000000000 */
[----:B0-----:R-:W-:Y:S01]  /*5080*/  IMAD.MOV.U32 R17, RZ, RZ, R47 ;  /* 0x000000ffff117224 */ /* 0x001fe200078e002f */
[----:B------:R-:W-:-:S13]  /*5090*/  ISETP.GE.AND P0, PT, R38, R47, PT ;  /* 0x0000002f2600720c */ /* 0x000fda0003f06270 */
[----:B------:R-:W-:Y:S05]  /*50a0*/  WARPSYNC.COLLECTIVE R21, `(.L_x_163) ;  /* 0x0000000015087348 */ /* 0x000fea0003c00000 */
[----:B------:R0:W1:Y:S02]  /*50b0*/  SHFL.DOWN P3, R22, R20, R16, R17 ;  /* 0x0800001014167389 */ /* 0x0000640000060011 */
[----:B01----:R-:W-:Y:S05]  /*50c0*/  ENDCOLLECTIVE ;  /* 0x000000000000791b */ /* 0x003fea0003800000 */
.L_x_163:
[----:B------:R-:W-:Y:S01]  /*50d0*/  IMAD.MOV.U32 R16, RZ, RZ, 0x2 ;  /* 0x00000002ff107424 */ /* 0x000fe200078e00ff */
        /* <DEDUP_REMOVED lines=8> */
.L_x_164:
        /* <DEDUP_REMOVED lines=9> */
.L_x_165:
        /* <DEDUP_REMOVED lines=9> */
.L_x_166:
[----:B------:R-:W-:Y:S01]  /*5280*/  IMAD.MOV.U32 R16, RZ, RZ, 0x10 ;  /* 0x00000010ff107424 */ /* 0x000fe200078e00ff */
[----:B------:R-:W-:Y:S02]  /*5290*/  SEL R19, R22, RZ, !P0 ;  /* 0x000000ff16137207 */ /* 0x000fe40004000000 */
[----:B------:R-:W-:Y:S01]  /*52a0*/  ISETP.NE.AND P0, PT, R18, 0x65, PT ;  /* 0x000000651200780c */ /* 0x000fe20003f05270 */
[----:B------:R-:W-:Y:S02]  /*52b0*/  VIADD R18, R38, 0x10 ;  /* 0x0000001026127836 */ /* 0x000fe40000000000 */
[----:B------:R-:W-:-:S03]  /*52c0*/  IMAD.IADD R48, R50, 0x1, R19 ;  /* 0x0000000132307824 */ /* 0x000fc600078e0213 */
[----:B------:R-:W-:Y:S01]  /*52d0*/  ISETP.GT.AND P2, PT, R18, R47, PT ;  /* 0x0000002f1200720c */ /* 0x000fe20003f44270 */
[----:B------:R-:W-:Y:S01]  /*52e0*/  IMAD.MOV.U32 R20, RZ, RZ, R48 ;  /* 0x000000ffff147224 */ /* 0x000fe200078e0030 */
[----:B------:R-:W0:Y:S11]  /*52f0*/  LDC.64 R18, c[0x0][0x390] ;  /* 0x0000e400ff127b82 */ /* 0x000e360000000a00 */
[----:B0-----:R-:W-:Y:S05]  /*5300*/  WARPSYNC.COLLECTIVE R21, `(.L_x_167) ;  /* 0x0000000015087348 */ /* 0x001fea0003c00000 */
[----:B------:R1:W2:Y:S02]  /*5310*/  SHFL.DOWN P3, R22, R20, R16, R17 ;  /* 0x0800001014167389 */ /* 0x0002a40000060011 */
[----:B012---:R-:W-:Y:S05]  /*5320*/  ENDCOLLECTIVE ;  /* 0x000000000000791b */ /* 0x007fea0003800000 */
.L_x_167:
[----:B------:R-:W-:Y:S05]  /*5330*/  WARPSYNC.COLLECTIVE R21, `(.L_x_168) ;  /* 0x0000000015087348 */ /* 0x000fea0003c00000 */
[----:B------:R-:W-:Y:S01]  /*5340*/  VOTE.ALL P0, P0 ;  /* 0x0000000000ff7806 */ /* 0x000fe20000000000 */
[----:B------:R-:W-:-:S12]  /*5350*/  ENDCOLLECTIVE ;  /* 0x000000000000791b */ /* 0x000fd80003800000 */
.L_x_168:
[----:B------:R-:W-:Y:S02]  /*5360*/  SEL R45, R22, RZ, !P2 ;  /* 0x000000ff162d7207 */ /* 0x000fe40005000000 */
[----:B------:R-:W-:-:S03]  /*5370*/  IADD3 R44, P3, PT, R18, 0x100, RZ ;  /* 0x00000100122c7810 */ /* 0x000fc60007f7e0ff */
[----:B------:R-:W-:Y:S02]  /*5380*/  IMAD.IADD R46, R48, 0x1, R45 ;  /* 0x00000001302e7824 */ /* 0x000fe400078e022d */
[----:B------:R-:W-:Y:S01]  /*5390*/  IMAD.X R45, RZ, RZ, R19, P3 ;  /* 0x000000ffff2d7224 */ /* 0x000fe200018e0613 */
[----:B------:R-:W-:Y:S07]  /*53a0*/  BRA `(.L_x_169) ;  /* 0xffffffe000787947 */ /* 0x000fee000383ffff */
.L_x_119:
[----:B------:R-:W-:Y:S01]  /*53b0*/  BSSY B0, `(.L_x_170) ;  /* 0x0000006000007945 */ /* 0x000fe20003800000 */
[----:B------:R-:W-:Y:S01]  /*53c0*/  PLOP3.LUT P0, PT, P0, PT, PT, 0x8, 0x80 ;  /* 0x000000000080781c */ /* 0x000fe2000070e170 */
[----:B------:R-:W-:-:S12]  /*53d0*/  IMAD.MOV.U32 R21, RZ, RZ, -0x1 ;  /* 0xffffffffff157424 */ /* 0x000fd800078e00ff */
[----:B------:R-:W-:Y:S05]  /*53e0*/  WARPSYNC.COLLECTIVE R21, `(.L_x_171) ;  /* 0x0000000015087348 */ /* 0x000fea0003c00000 */
[----:B------:R-:W-:Y:S01]  /*53f0*/  VOTE.ANY P0, P0 ;  /* 0x0000000000ff7806 */ /* 0x000fe20000000100 */
[----:B------:R-:W-:-:S12]  /*5400*/  ENDCOLLECTIVE ;  /* 0x000000000000791b */ /* 0x000fd80003800000 */
.L_x_171:
[----:B------:R-:W-:Y:S05]  /*5410*/  BSYNC B0 ;  /* 0x0000000000007941 */ /* 0x000fea0003800000 */
.L_x_170:
[----:B------:R-:W-:Y:S05]  /*5420*/  BRA `(.L_x_172) ;  /* 0xffffffe000807947 */ /* 0x000fea000383ffff */
.L_x_121:
[----:B------:R-:W-:Y:S01]  /*5430*/  BSSY B0, `(.L_x_173) ;  /* 0x0000006000007945 */ /* 0x000fe20003800000 */
[----:B------:R-:W-:Y:S01]  /*5440*/  PLOP3.LUT P0, PT, P0, PT, PT, 0x8, 0x80 ;  /* 0x000000000080781c */ /* 0x000fe2000070e170 */
[----:B------:R-:W-:-:S12]  /*5450*/  IMAD.MOV.U32 R21, RZ, RZ, -0x1 ;  /* 0xffffffffff157424 */ /* 0x000fd800078e00ff */
[----:B------:R-:W-:Y:S05]  /*5460*/  WARPSYNC.COLLECTIVE R21, `(.L_x_174) ;  /* 0x0000000015087348 */ /* 0x000fea0003c00000 */
[----:B------:R-:W-:Y:S01]  /*5470*/  VOTE.ANY P0, P0 ;  /* 0x0000000000ff7806 */ /* 0x000fe20000000100 */
[----:B------:R-:W-:-:S12]  /*5480*/  ENDCOLLECTIVE ;  /* 0x000000000000791b */ /* 0x000fd80003800000 */
.L_x_174:
[----:B------:R-:W-:Y:S05]  /*5490*/  BSYNC B0 ;  /* 0x0000000000007941 */ /* 0x000fea0003800000 */
.L_x_173:
[----:B------:R-:W-:Y:S05]  /*54a0*/  BRA `(.L_x_175) ;  /* 0xffffffe000d47947 */ /* 0x000fea000383ffff */
.L_x_123:
[----:B------:R-:W-:Y:S01]  /*54b0*/  BSSY B0, `(.L_x_176) ;  /* 0x0000006000007945 */ /* 0x000fe20003800000 */
[----:B------:R-:W-:Y:S01]  /*54c0*/  PLOP3.LUT P0, PT, P0, PT, PT, 0x8, 0x80 ;  /* 0x000000000080781c */ /* 0x000fe2000070e170 */
[----:B------:R-:W-:-:S12]  /*54d0*/  IMAD.MOV.U32 R21, RZ, RZ, -0x1 ;  /* 0xffffffffff157424 */ /* 0x000fd800078e00ff */
[----:B------:R-:W-:Y:S05]  /*54e0*/  WARPSYNC.COLLECTIVE R21, `(.L_x_177) ;  /* 0x0000000015087348 */ /* 0x000fea0003c00000 */
[----:B------:R-:W-:Y:S01]  /*54f0*/  VOTE.ANY R21, PT, P0 ;  /* 0x0000000000157806 */ /* 0x000fe200000e0100 */
[----:B------:R-:W-:Y:S06]  /*5500*/  ENDCOLLECTIVE ;  /* 0x000000000000791b */ /* 0x000fec0003800000 */
.L_x_177:
[----:B------:R-:W-:Y:S05]  /*5510*/  BSYNC B0 ;  /* 0x0000000000007941 */ /* 0x000fea0003800000 */
.L_x_176:
        /* <DEDUP_REMOVED lines=11> */
.L_x_178:
        /* <DEDUP_REMOVED lines=10> */
.L_x_179:
[----:B------:R-:W-:Y:S01]  /*5670*/  IMAD.MOV.U32 R16, RZ, RZ, 0x4 ;  /* 0x00000004ff107424 */ /* 0x000fe200078e00ff */
[----:B------:R-:W-:Y:S01]  /*5680*/  SEL R19, R22, RZ, !P0 ;  /* 0x000000ff16137207 */ /* 0x000fe20004000000 */
[----:B------:R-:W-:-:S04]  /*5690*/  VIADD R22, R38, 0x4 ;  /* 0x0000000426167836 */ /* 0x000fc80000000000 */
[----:B------:R-:W-:Y:S01]  /*56a0*/  IMAD.IADD R50, R48, 0x1, R19 ;  /* 0x0000000130327824 */ /* 0x000fe200078e0213 */
[----:B------:R-:W-:Y:S01]  /*56b0*/  ISETP.GT.AND P0, PT, R22, R17, PT ;  /* 0x000000111600720c */ /* 0x000fe20003f04270 */
[----:B------:R-:W-:Y:S02]  /*56c0*/  VIADD R48, R38, 0x10 ;  /* 0x0000001026307836 */ /* 0x000fe40000000000 */
[----:B------:R-:W-:-:S10]  /*56d0*/  IMAD.MOV.U32 R20, RZ, RZ, R50 ;  /* 0x000000ffff147224 */ /* 0x000fd400078e0032 */
[----:B------:R-:W-:Y:S05]  /*56e0*/  WARPSYNC.COLLECTIVE R21, `(.L_x_180) ;  /* 0x0000000015087348 */ /* 0x000fea0003c00000 */
[----:B------:R0:W1:Y:S02]  /*56f0*/  SHFL.DOWN P3, R22, R20, R16, R17 ;  /* 0x0800001014167389 */ /* 0x0000640000060011 */
[----:B01----:R-:W-:Y:S05]  /*5700*/  ENDCOLLECTIVE ;  /* 0x000000000000791b */ /* 0x003fea0003800000 */
.L_x_180:
        /* <DEDUP_REMOVED lines=9> */
.L_x_181:
        /* <DEDUP_REMOVED lines=8> */
.L_x_182:
[----:B------:R-:W-:Y:S02]  /*5820*/  SEL R22, R22, RZ, !P0 ;  /* 0x000000ff16167207 */ /* 0x000fe40004000000 */
[----:B------:R-:W-:Y:S02]  /*5830*/  ISETP.NE.AND P0, PT, R18, 0x65, PT ;  /* 0x000000651200780c */ /* 0x000fe40003f05270 */
[----:B------:R-:W-:-:S11]  /*5840*/  IADD3 R46, PT, PT, R19, R22, R46 ;  /* 0x00000016132e7210 */ /* 0x000fd60007ffe02e */
[----:B------:R-:W-:Y:S05]  /*5850*/  WARPSYNC.COLLECTIVE R21, `(.L_x_183) ;  /* 0x0000000015087348 */ /* 0x000fea0003c00000 */
[----:B------:R-:W-:Y:S01]  /*5860*/  VOTE.ALL P0, P0 ;  /* 0x0000000000ff7806 */ /* 0x000fe20000000000 */
[----:B------:R-:W-:-:S12]  /*5870*/  ENDCOLLECTIVE ;  /* 0x000000000000791b */ /* 0x000fd80003800000 */
.L_x_183:
[----:B------:R-:W-:Y:S05]  /*5880*/  BRA `(.L_x_184) ;  /* 0xffffffe0006c7947 */ /* 0x000fea000383ffff */
.L_x_185:
        /* <DEDUP_REMOVED lines=15> */
.L_x_191:


//--------------------- .text._ZN3cub18CUB_300001_SM_10006detail4scan20DeviceScanInitKernelINS0_13ScanTileStateIiLb1EEEEEvT_i --------------------------
	.section	.text._ZN3cub18CUB_300001_SM_10006detail4scan20DeviceScanInitKernelINS0_13ScanTileStateIiLb1EEEEEvT_i,"ax",@progbits
	.align	128
        .global         _ZN3cub18CUB_300001_SM_10006detail4scan20DeviceScanInitKernelINS0_13ScanTileStateIiLb1EEEEEvT_i
        .type           _ZN3cub18CUB_300001_SM_10006detail4scan20DeviceScanInitKernelINS0_13ScanTileStateIiLb1EEEEEvT_i,@function
        .size           _ZN3cub18CUB_300001_SM_10006detail4scan20DeviceScanInitKernelINS0_13ScanTileStateIiLb1EEEEEvT_i,(.L_x_192 - _ZN3cub18CUB_300001_SM_10006detail4scan20DeviceScanInitKernelINS0_13ScanTileStateIiLb1EEEEEvT_i)
        .other          _ZN3cub18CUB_300001_SM_10006detail4scan20DeviceScanInitKernelINS0_13ScanTileStateIiLb1EEEEEvT_i,@"STO_CUDA_ENTRY STV_DEFAULT"
_ZN3cub18CUB_300001_SM_10006detail4scan20DeviceScanInitKernelINS0_13ScanTileStateIiLb1EEEEEvT_i:
.text._ZN3cub18CUB_300001_SM_10006detail4scan20DeviceScanInitKernelINS0_13ScanTileStateIiLb1EEEEEvT_i:
[----:B------:R-:W-:Y:S01]  /*0000*/  LDC R1, c[0x0][0x37c] ;  /* 0x0000df00ff017b82 */ /* 0x000fe20000000800 */
[----:B------:R-:W0:Y:S07]  /*0010*/  S2R R0, SR_TID.X ;  /* 0x0000000000007919 */ /* 0x000e2e0000002100 */
[----:B------:R-:W1:Y:S01]  /*0020*/  S2UR UR6, SR_CTAID.X ;  /* 0x00000000000679c3 */ /* 0x000e620000002500 */
[----:B------:R-:W2:Y:S07]  /*0030*/  LDCU UR4, c[0x0][0x388] ;  /* 0x00007100ff0477ac */ /* 0x000eae0008000800 */
[----:B------:R-:W1:Y:S01]  /*0040*/  LDC R5, c[0x0][0x360] ;  /* 0x0000d800ff057b82 */ /* 0x000e620000000800 */
[----:B0-----:R-:W-:Y:S01]  /*0050*/  ISETP.GT.U32.AND P0, PT, R0, 0x1f, PT ;  /* 0x0000001f0000780c */ /* 0x001fe20003f04070 */
[----:B-1----:R-:W-:-:S03]  /*0060*/  IMAD R5, R5, UR6, R0 ;  /* 0x0000000605057c24 */ /* 0x002fc6000f8e0200 */
[----:B------:R-:W-:Y:S02]  /*0070*/  ISETP.NE.OR P0, PT, RZ, UR6, P0 ;  /* 0x00000006ff007c0c */ /* 0x000fe40008705670 */
[----:B--2---:R-:W-:Y:S01]  /*0080*/  ISETP.GE.AND P1, PT, R5, UR4, PT ;  /* 0x0000000405007c0c */ /* 0x004fe2000bf26270 */
[----:B------:R-:W0:-:S12]  /*0090*/  LDCU.64 UR4, c[0x0][0x358] ;  /* 0x00006b00ff0477ac */ /* 0x000e180008000a00 */
[----:B------:R-:W1:Y:S01]  /*00a0*/  @!P1 LDC.64 R2, c[0x0][0x380] ;  /* 0x0000e000ff029b82 */ /* 0x000e620000000a00 */
[----:B------:R-:W-:Y:S01]  /*00b0*/  @!P1 MOV R4, 0x63 ;  /* 0x0000006300049802 */ /* 0x000fe20000000f00 */
[----:B-1----:R-:W-:-:S04]  /*00c0*/  @!P1 IMAD.WIDE R2, R5, 0x8, R2 ;  /* 0x0000000805029825 */ /* 0x002fc800078e0202 */
[----:B------:R-:W-:-:S05]  /*00d0*/  HFMA2 R5, -RZ, RZ, 0, 0 ;  /* 0x00000000ff057431 */ /* 0x000fca00000001ff */
[----:B0-----:R0:W-:Y:S01]  /*00e0*/  @!P1 STG.E.64 desc[UR4][R2.64+0x100], R4 ;  /* 0x0001000402009986 */ /* 0x0011e2000c101b04 */
[----:B------:R-:W-:Y:S05]  /*00f0*/  @P0 EXIT ;  /* 0x000000000000094d */ /* 0x000fea0003800000 */
[----:B0-----:R-:W0:Y:S02]  /*0100*/  LDC.64 R2, c[0x0][0x380] ;  /* 0x0000e000ff027b82 */ /* 0x001e240000000a00 */
[----:B0-----:R-:W-:-:S05]  /*0110*/  IMAD.WIDE.U32 R2, R0, 0x8, R2 ;  /* 0x0000000800027825 */ /* 0x001fca00078e0002 */
[----:B------:R-:W-:Y:S01]  /*0120*/  STG.E.64 desc[UR4][R2.64], RZ ;  /* 0x000000ff02007986 */ /* 0x000fe2000c101b04 */
[----:B------:R-:W-:Y:S05]  /*0130*/  EXIT ;  /* 0x000000000000794d */ /* 0x000fea0003800000 */
.L_x_186:
        /* <DEDUP_REMOVED lines=12> */
.L_x_192:


//--------------------- .text._ZN3cub18CUB_300001_SM_10006detail11EmptyKernelIvEEvv --------------------------
	.section	.text._ZN3cub18CUB_300001_SM_10006detail11EmptyKernelIvEEvv,"ax",@progbits
	.align	128
        .global         _ZN3cub18CUB_300001_SM_10006detail11EmptyKernelIvEEvv
        .type           _ZN3cub18CUB_300001_SM_10006detail11EmptyKernelIvEEvv,@function
        .size           _ZN3cub18CUB_300001_SM_10006detail11EmptyKernelIvEEvv,(.L_x_193 - _ZN3cub18CUB_300001_SM_10006detail11EmptyKernelIvEEvv)
        .other          _ZN3cub18CUB_300001_SM_10006detail11EmptyKernelIvEEvv,@"STO_CUDA_ENTRY STV_DEFAULT"
_ZN3cub18CUB_300001_SM_10006detail11EmptyKernelIvEEvv:
.text._ZN3cub18CUB_300001_SM_10006detail11EmptyKernelIvEEvv:
[----:B------:R-:W-:Y:S01]  /*0000*/  LDC R1, c[0x0][0x37c] ;  /* 0x0000df00ff017b82 */ /* 0x000fe20000000800 */
[----:B------:R-:W-:Y:S05]  /*0010*/  EXIT ;  /* 0x000000000000794d */ /* 0x000fea0003800000 */
.L_x_187:
        /* <DEDUP_REMOVED lines=14> */
.L_x_193:


//--------------------- .text._Z11placeKernelPKiS0_Pii --------------------------
	.section	.text._Z11placeKernelPKiS0_Pii,"ax",@progbits
	.align	128
        .global         _Z11placeKernelPKiS0_Pii
        .type           _Z11placeKernelPKiS0_Pii,@function
        .size           _Z11placeKernelPKiS0_Pii,(.L_x_194 - _Z11placeKernelPKiS0_Pii)
        .other          _Z11placeKernelPKiS0_Pii,@"STO_CUDA_ENTRY STV_DEFAULT"
_Z11placeKernelPKiS0_Pii:
.text._Z11placeKernelPKiS0_Pii:
[----:B------:R-:W-:Y:S01]  /*0000*/  LDC R1, c[0x0][0x37c] ;  /* 0x0000df00ff017b82 */ /* 0x000fe20000000800 */
[----:B------:R-:W0:Y:S07]  /*0010*/  S2R R0, SR_TID.X ;  /* 0x0000000000007919 */ /* 0x000e2e0000002100 */
[----:B------:R-:W0:Y:S01]  /*0020*/  S2UR UR4, SR_CTAID.X ;  /* 0x00000000000479c3 */ /* 0x000e220000002500 */
[----:B------:R-:W1:Y:S07]  /*0030*/  LDCU UR5, c[0x0][0x398] ;  /* 0x00007300ff0577ac */ /* 0x000e6e0008000800 */
[----:B------:R-:W0:Y:S02]  /*0040*/  LDC R5, c[0x0][0x360] ;  /* 0x0000d800ff057b82 */ /* 0x000e240000000800 */
[----:B0-----:R-:W-:-:S05]  /*0050*/  IMAD R5, R5, UR4, R0 ;  /* 0x0000000405057c24 */ /* 0x001fca000f8e0200 */
[----:B-1----:R-:W-:-:S13]  /*0060*/  ISETP.GE.AND P0, PT, R5, UR5, PT ;  /* 0x0000000505007c0c */ /* 0x002fda000bf06270 */
[----:B------:R-:W-:Y:S05]  /*0070*/  @P0 EXIT ;  /* 0x000000000000094d */ /* 0x000fea0003800000 */
[----:B------:R-:W0:Y:S01]  /*0080*/  LDC.64 R2, c[0x0][0x380] ;  /* 0x0000e000ff027b82 */ /* 0x000e220000000a00 */
[----:B------:R-:W1:Y:S01]  /*0090*/  LDCU.64 UR4, c[0x0][0x358] ;  /* 0x00006b00ff0477ac */ /* 0x000e620008000a00 */
[----:B------:R-:W-:-:S06]  /*00a0*/  MOV R9, 0xffffffff ;  /* 0xffffffff00097802 */ /* 0x000fcc0000000f00 */
[----:B------:R-:W2:Y:S01]  /*00b0*/  LDC.64 R6, c[0x0][0x390] ;  /* 0x0000e400ff067b82 */ /* 0x000ea20000000a00 */
[----:B0-----:R-:W-:-:S07]  /*00c0*/  IMAD.WIDE R2, R5, 0x4, R2 ;  /* 0x0000000405027825 */ /* 0x001fce00078e0202 */
[----:B------:R-:W0:Y:S01]  /*00d0*/  LDC.64 R4, c[0x0][0x388] ;  /* 0x0000e200ff047b82 */ /* 0x000e220000000a00 */
[----:B-1----:R-:W0:Y:S02]  /*00e0*/  LDG.E R3, desc[UR4][R2.64] ;  /* 0x0000000402037981 */ /* 0x002e24000c1e1900 */
[----:B0-----:R-:W-:-:S06]  /*00f0*/  IMAD.WIDE R4, R3, 0x4, R4 ;  /* 0x0000000403047825 */ /* 0x001fcc00078e0204 */
[----:B------:R-:W2:Y:S02]  /*0100*/  ATOMG.E.ADD.STRONG.GPU PT, R5, desc[UR4][R4.64], R9 ;  /* 0x80000009040579a8 */ /* 0x000ea400081ef104 */
[----:B--2---:R-:W-:-:S05]  /*0110*/  IMAD.WIDE R6, R5, 0x4, R6 ;  /* 0x0000000405067825 */ /* 0x004fca00078e0206 */
[----:B------:R-:W-:Y:S01]  /*0120*/  STG.E desc[UR4][R6.64+-0x4], R3 ;  /* 0xfffffc0306007986 */ /* 0x000fe2000c101904 */
[----:B------:R-:W-:Y:S05]  /*0130*/  EXIT ;  /* 0x000000000000794d */ /* 0x000fea0003800000 */
.L_x_188:
        /* <DEDUP_REMOVED lines=12> */
.L_x_194:


//--------------------- .text._Z11countKernelPKiPii --------------------------
	.section	.text._Z11countKernelPKiPii,"ax",@progbits
	.align	128
        .global         _Z11countKernelPKiPii
        .type           _Z11countKernelPKiPii,@function
        .size           _Z11countKernelPKiPii,(.L_x_195 - _Z11countKernelPKiPii)
        .other          _Z11countKernelPKiPii,@"STO_CUDA_ENTRY STV_DEFAULT"
_Z11countKernelPKiPii:
.text._Z11countKernelPKiPii:
        /* <DEDUP_REMOVED lines=10> */
[----:B0-----:R-:W-:-:S06]  /*00a0*/  IMAD.WIDE R2, R5, 0x4, R2 ;  /* 0x0000000405027825 */ /* 0x001fcc00078e0202 */
[----:B------:R-:W0:Y:S01]  /*00b0*/  LDC.64 R4, c[0x0][0x388] ;  /* 0x0000e200ff047b82 */ /* 0x000e220000000a00 */
[----:B-1----:R-:W0:Y:S01]  /*00c0*/  LDG.E R3, desc[UR4][R2.64] ;  /* 0x0000000402037981 */ /* 0x002e22000c1e1900 */
[----:B------:R-:W-:Y:S02]  /*00d0*/  HFMA2 R7, -RZ, RZ, 0, 5.9604644775390625e-08 ;  /* 0x00000001ff077431 */ /* 0x000fe400000001ff */
[----:B0-----:R-:W-:-:S05]  /*00e0*/  IMAD.WIDE R4, R3, 0x4, R4 ;  /* 0x0000000403047825 */ /* 0x001fca00078e0204 */
[----:B------:R-:W-:Y:S01]  /*00f0*/  REDG.E.ADD.STRONG.GPU desc[UR4][R4.64], R7 ;  /* 0x000000070400798e */ /* 0x000fe2000c12e104 */
[----:B------:R-:W-:Y:S05]  /*0100*/  EXIT ;  /* 0x000000000000794d */ /* 0x000fea0003800000 */
.L_x_189:
        /* <DEDUP_REMOVED lines=15> */
.L_x_195:


//--------------------- .nv.shared._ZN3cub18CUB_300001_SM_10006detail4scan16DeviceScanKernelINS2_10policy_hubIiiimN4cuda3std3__44plusIvEEE10Policy1000EN6thrust24THRUST_300001_SM_1000_NS10device_ptrIiEESF_NS0_13ScanTileStateIiLb1EEES9_NS0_8NullTypeEmiLb0ESI_EEvT0_T1_T2_iT3_T4_T5_ --------------------------
	.section	.nv.shared._ZN3cub18CUB_300001_SM_10006detail4scan16DeviceScanKernelINS2_10policy_hubIiiimN4cuda3std3__44plusIvEEE10Policy1000EN6thrust24THRUST_300001_SM_1000_NS10device_ptrIiEESF_NS0_13ScanTileStateIiLb1EEES9_NS0_8NullTypeEmiLb0ESI_EEvT0_T1_T2_iT3_T4_T5_,"aw",@nobits
	.sectionflags	@""
	.align	16
.nv.shared._ZN3cub18CUB_300001_SM_10006detail4scan16DeviceScanKernelINS2_10policy_hubIiiimN4cuda3std3__44plusIvEEE10Policy1000EN6thrust24THRUST_300001_SM_1000_NS10device_ptrIiEESF_NS0_13ScanTileStateIiLb1EEES9_NS0_8NullTypeEmiLb0ESI_EEvT0_T1_T2_iT3_T4_T5_:
	.zero		32656


//--------------------- .nv.shared.reserved.0     --------------------------
	.section	.nv.shared.reserved.0,"aw",@nobits
	.weak		__nv_reservedSMEM_offset_0_alias
	.size		__nv_reservedSMEM_offset_0_alias, 0, 64
	.other		__nv_reservedSMEM_offset_0_alias,@"STO_CUDA_RESERVED_SHARED STV_DEFAULT"
__nv_reservedSMEM_offset_0_alias:
	.zero		0
	.zero		64


//--------------------- .nv.global                --------------------------
	.section	.nv.global,"aw",@nobits
.nv.global:
	.type		_ZN34_INTERNAL_f3a7598c_4_k_cu_8ab43f4c6thrust24THRUST_300001_SM_1000_NS3seqE,@object
	.size		_ZN34_INTERNAL_f3a7598c_4_k_cu_8ab43f4c6thrust24THRUST_300001_SM_1000_NS3seqE,(_ZN34_INTERNAL_f3a7598c_4_k_cu_8ab43f4c4cuda3std3__48in_placeE - _ZN34_INTERNAL_f3a7598c_4_k_cu_8ab43f4c6thrust24THRUST_300001_SM_1000_NS3seqE)
_ZN34_INTERNAL_f3a7598c_4_k_cu_8ab43f4c6thrust24THRUST_300001_SM_1000_NS3seqE:
	.zero		1
	.type		_ZN34_INTERNAL_f3a7598c_4_k_cu_8ab43f4c4cuda3std3__48in_placeE,@object
	.size		_ZN34_INTERNAL_f3a7598c_4_k_cu_8ab43f4c4cuda3std3__48in_placeE,(_ZN34_INTERNAL_f3a7598c_4_k_cu_8ab43f4c4cuda3std6ranges3__45__cpo4sizeE - _ZN34_INTERNAL_f3a7598c_4_k_cu_8ab43f4c4cuda3std3__48in_placeE)
_ZN34_INTERNAL_f3a7598c_4_k_cu_8ab43f4c4cuda3std3__48in_placeE:
	.zero		1
	.type		_ZN34_INTERNAL_f3a7598c_4_k_cu_8ab43f4c4cuda3std6ranges3__45__cpo4sizeE,@object
	.size		_ZN34_INTERNAL_f3a7598c_4_k_cu_8ab43f4c4cuda3std6ranges3__45__cpo4sizeE,(_ZN34_INTERNAL_f3a7598c_4_k_cu_8ab43f4c6thrust24THRUST_300001_SM_1000_NS12placeholders2_3E - _ZN34_INTERNAL_f3a7598c_4_k_cu_8ab43f4c4cuda3std6ranges3__45__cpo4sizeE)
_ZN34_INTERNAL_f3a7598c_4_k_cu_8ab43f4c4cuda3std6ranges3__45__cpo4sizeE:
	.zero		1
	.type		_ZN34_INTERNAL_f3a7598c_4_k_cu_8ab43f4c6thrust24THRUST_300001_SM_1000_NS12placeholders2_3E,@object
	.size		_ZN34_INTERNAL_f3a7598c_4_k_cu_8ab43f4c6thrust24THRUST_300001_SM_1000_NS12placeholders2_3E,(_ZN34_INTERNAL_f3a7598c_4_k_cu_8ab43f4c4cuda3std3__45__cpo6cbeginE - _ZN34_INTERNAL_f3a7598c_4_k_cu_8ab43f4c6thrust24THRUST_300001_SM_1000_NS12placeholders2_3E)
_ZN34_INTERNAL_f3a7598c_4_k_cu_8ab43f4c6thrust24THRUST_300001_SM_1000_NS12placeholders2_3E:
	.zero		1
	.type		_ZN34_INTERNAL_f3a7598c_4_k_cu_8ab43f4c4cuda3std3__45__cpo6cbeginE,@object
	.size		_ZN34_INTERNAL_f3a7598c_4_k_cu_8ab43f4c4cuda3std3__45__cpo6cbeginE,(_ZN34_INTERNAL_f3a7598c_4_k_cu_8ab43f4c4cuda3std6ranges3__45__cpo6cbeginE - _ZN34_INTERNAL_f3a7598c_4_k_cu_8ab43f4c4cuda3std3__45__cpo6cbeginE)
_ZN34_INTERNAL_f3a7598c_4_k_cu_8ab43f4c4cuda3std3__45__cpo6cbeginE:
	.zero		1
	.type		_ZN34_INTERNAL_f3a7598c_4_k_cu_8ab43f4c4cuda3std6ranges3__45__cpo6cbeginE,@object
	.size		_ZN34_INTERNAL_f3a7598c_4_k_cu_8ab43f4c4cuda3std6ranges3__45__cpo6cbeginE,(_ZN34_INTERNAL_f3a7598c_4_k_cu_8ab43f4c6thrust24THRUST_300001_SM_1000_NS12placeholders2_7E - _ZN34_INTERNAL_f3a7598c_4_k_cu_8ab43f4c4cuda3std6ranges3__45__cpo6cbeginE)
_ZN34_INTERNAL_f3a7598c_4_k_cu_8ab43f4c4cuda3std6ranges3__45__cpo6cbeginE:
	.zero		1
	.type		_ZN34_INTERNAL_f3a7598c_4_k_cu_8ab43f4c6thrust24THRUST_300001_SM_1000_NS12placeholders2_7E,@object
	.size		_ZN34_INTERNAL_f3a7598c_4_k_cu_8ab43f4c6thrust24THRUST_300001_SM_1000_NS12placeholders2_7E,(_ZN34_INTERNAL_f3a7598c_4_k_cu_8ab43f4c4cuda3std3__45__cpo7crbeginE - _ZN34_INTERNAL_f3a7598c_4_k_cu_8ab43f4c6thrust24THRUST_300001_SM_1000_NS12placeholders2_7E)
_ZN34_INTERNAL_f3a7598c_4_k_cu_8ab43f4c6thrust24THRUST_300001_SM_1000_NS12placeholders2_7E:
	.zero		1
	.type		_ZN34_INTERNAL_f3a7598c_4_k_cu_8ab43f4c4cuda3std3__45__cpo7crbeginE,@object
	.size		_ZN34_INTERNAL_f3a7598c_4_k_cu_8ab43f4c4cuda3std3__45__cpo7crbeginE,(_ZN34_INTERNAL_f3a7598c_4_k_cu_8ab43f4c4cuda3std6ranges3__45__cpo4nextE - _ZN34_INTERNAL_f3a7598c_4_k_cu_8ab43f4c4cuda3std3__45__cpo7crbeginE)
_ZN34_INTERNAL_f3a7598c_4_k_cu_8ab43f4c4cuda3std3__45__cpo7crbeginE:
	.zero		1
	.type		_ZN34_INTERNAL_f3a7598c_4_k_cu_8ab43f4c4cuda3std6ranges3__45__cpo4nextE,@object
	.size		_ZN34_INTERNAL_f3a7598c_4_k_cu_8ab43f4c4cuda3std6ranges3__45__cpo4nextE,(_ZN34_INTERNAL_f3a7598c_4_k_cu_8ab43f4c4cuda3std6ranges3__45__cpo4swapE - _ZN34_INTERNAL_f3a7598c_4_k_cu_8ab43f4c4cuda3std6ranges3__45__cpo4nextE)
_ZN34_INTERNAL_f3a7598c_4_k_cu_8ab43f4c4cuda3std6ranges3__45__cpo4nextE:
	.zero		1
	.type		_ZN34_INTERNAL_f3a7598c_4_k_cu_8ab43f4c4cuda3std6ranges3__45__cpo4swapE,@object
	.size		_ZN34_INTERNAL_f3a7598c_4_k_cu_8ab43f4c4cuda3std6ranges3__45__cpo4swapE,(_ZN34_INTERNAL_f3a7598c_4_k_cu_8ab43f4c6thrust24THRUST_300001_SM_1000_NS8cuda_cub10par_nosyncE - _ZN34_INTERNAL_f3a7598c_4_k_cu_8ab43f4c4cuda3std6ranges3__45__cpo4swapE)
_ZN34_INTERNAL_f3a7598c_4_k_cu_8ab43f4c4cuda3std6ranges3__45__cpo4swapE:
	.zero		1
	.type		_ZN34_INTERNAL_f3a7598c_4_k_cu_8ab43f4c6thrust24THRUST_300001_SM_1000_NS8cuda_cub10par_nosyncE,@object
	.size		_ZN34_INTERNAL_f3a7598c_4_k_cu_8ab43f4c6thrust24THRUST_300001_SM_1000_NS8cuda_cub10par_nosyncE,(_ZN34_INTERNAL_f3a7598c_4_k_cu_8ab43f4c6thrust24THRUST_300001_SM_1000_NS12placeholders2_9E - _ZN34_INTERNAL_f3a7598c_4_k_cu_8ab43f4c6thrust24THRUST_300001_SM_1000_NS8cuda_cub10par_nosyncE)
_ZN34_INTERNAL_f3a7598c_4_k_cu_8ab43f4c6thrust24THRUST_300001_SM_1000_NS8cuda_cub10par_nosyncE:
	.zero		1
	.type		_ZN34_INTERNAL_f3a7598c_4_k_cu_8ab43f4c6thrust24THRUST_300001_SM_1000_NS12placeholders2_9E,@object
	.size		_ZN34_INTERNAL_f3a7598c_4_k_cu_8ab43f4c6thrust24THRUST_300001_SM_1000_NS12placeholders2_9E,(_ZN34_INTERNAL_f3a7598c_4_k_cu_8ab43f4c4cuda3std3__436_GLOBAL__N__f3a7598c_4_k_cu_8ab43f4c6ignoreE - _ZN34_INTERNAL_f3a7598c_4_k_cu_8ab43f4c6thrust24THRUST_300001_SM_1000_NS12placeholders2_9E)
_ZN34_INTERNAL_f3a7598c_4_k_cu_8ab43f4c6thrust24THRUST_300001_SM_1000_NS12placeholders2_9E:
	.zero		1
	.type		_ZN34_INTERNAL_f3a7598c_4_k_cu_8ab43f4c4cuda3std3__436_GLOBAL__N__f3a7598c_4_k_cu_8ab43f4c6ignoreE,@object
	.size		_ZN34_INTERNAL_f3a7598c_4_k_cu_8ab43f4c4cuda3std3__436_GLOBAL__N__f3a7598c_4_k_cu_8ab43f4c6ignoreE,(_ZN34_INTERNAL_f3a7598c_4_k_cu_8ab43f4c4cuda3std6ranges3__45__cpo4dataE - _ZN34_INTERNAL_f3a7598c_4_k_cu_8ab43f4c4cuda3std3__436_GLOBAL__N__f3a7598c_4_k_cu_8ab43f4c6ignoreE)
_ZN34_INTERNAL_f3a7598c_4_k_cu_8ab43f4c4cuda3std3__436_GLOBAL__N__f3a7598c_4_k_cu_8ab43f4c6ignoreE:
	.zero		1
	.type		_ZN34_INTERNAL_f3a7598c_4_k_cu_8ab43f4c4cuda3std6ranges3__45__cpo4dataE,@object
	.size		_ZN34_INTERNAL_f3a7598c_4_k_cu_8ab43f4c4cuda3std6ranges3__45__cpo4dataE,(_ZN34_INTERNAL_f3a7598c_4_k_cu_8ab43f4c6thrust24THRUST_300001_SM_1000_NS12placeholders2_1E - _ZN34_INTERNAL_f3a7598c_4_k_cu_8ab43f4c4cuda3std6ranges3__45__cpo4dataE)
_ZN34_INTERNAL_f3a7598c_4_k_cu_8ab43f4c4cuda3std6ranges3__45__cpo4dataE:
	.zero		1
	.type		_ZN34_INTERNAL_f3a7598c_4_k_cu_8ab43f4c6thrust24THRUST_300001_SM_1000_NS12placeholders2_1E,@object
	.size		_ZN34_INTERNAL_f3a7598c_4_k_cu_8ab43f4c6thrust24THRUST_300001_SM_1000_NS12placeholders2_1E,(_ZN34_INTERNAL_f3a7598c_4_k_cu_8ab43f4c4cuda3std3__45__cpo5beginE - _ZN34_INTERNAL_f3a7598c_4_k_cu_8ab43f4c6thrust24THRUST_300001_SM_1000_NS12placeholders2_1E)
_ZN34_INTERNAL_f3a7598c_4_k_cu_8ab43f4c6thrust24THRUST_300001_SM_1000_NS12placeholders2_1E:
	.zero		1
	.type		_ZN34_INTERNAL_f3a7598c_4_k_cu_8ab43f4c4cuda3std3__45__cpo5beginE,@object
	.size		_ZN34_INTERNAL_f3a7598c_4_k_cu_8ab43f4c4cuda3std3__45__cpo5beginE,(_ZN34_INTERNAL_f3a7598c_4_k_cu_8ab43f4c4cuda3std6ranges3__45__cpo5beginE - _ZN34_INTERNAL_f3a7598c_4_k_cu_8ab43f4c4cuda3std3__45__cpo5beginE)
_ZN34_INTERNAL_f3a7598c_4_k_cu_8ab43f4c4cuda3std3__45__cpo5beginE:
	.zero		1
	.type		_ZN34_INTERNAL_f3a7598c_4_k_cu_8ab43f4c4cuda3std6ranges3__45__cpo5beginE,@object
	.size		_ZN34_INTERNAL_f3a7598c_4_k_cu_8ab43f4c4cuda3std6ranges3__45__cpo5beginE,(_ZN34_INTERNAL_f3a7598c_4_k_cu_8ab43f4c6thrust24THRUST_300001_SM_1000_NS12placeholders2_5E - _ZN34_INTERNAL_f3a7598c_4_k_cu_8ab43f4c4cuda3std6ranges3__45__cpo5beginE)
_ZN34_INTERNAL_f3a7598c_4_k_cu_8ab43f4c4cuda3std6ranges3__45__cpo5beginE:
	.zero		1
	.type		_ZN34_INTERNAL_f3a7598c_4_k_cu_8ab43f4c6thrust24THRUST_300001_SM_1000_NS12placeholders2_5E,@object
	.size		_ZN34_INTERNAL_f3a7598c_4_k_cu_8ab43f4c6thrust24THRUST_300001_SM_1000_NS12placeholders2_5E,(_ZN34_INTERNAL_f3a7598c_4_k_cu_8ab43f4c4cuda3std3__45__cpo6rbeginE - _ZN34_INTERNAL_f3a7598c_4_k_cu_8ab43f4c6thrust24THRUST_300001_SM_1000_NS12placeholders2_5E)
_ZN34_INTERNAL_f3a7598c_4_k_cu_8ab43f4c6thrust24THRUST_300001_SM_1000_NS12placeholders2_5E:
	.zero		1
	.type		_ZN34_INTERNAL_f3a7598c_4_k_cu_8ab43f4c4cuda3std3__45__cpo6rbeginE,@object
	.size		_ZN34_INTERNAL_f3a7598c_4_k_cu_8ab43f4c4cuda3std3__45__cpo6rbeginE,(_ZN34_INTERNAL_f3a7598c_4_k_cu_8ab43f4c4cuda3std6ranges3__45__cpo7advanceE - _ZN34_INTERNAL_f3a7598c_4_k_cu_8ab43f4c4cuda3std3__45__cpo6rbeginE)
_ZN34_INTERNAL_f3a7598c_4_k_cu_8ab43f4c4cuda3std3__45__cpo6rbeginE:
	.zero		1
	.type		_ZN34_INTERNAL_f3a7598c_4_k_cu_8ab43f4c4cuda3std6ranges3__45__cpo7advanceE,@object
	.size		_ZN34_INTERNAL_f3a7598c_4_k_cu_8ab43f4c4cuda3std6ranges3__45__cpo7advanceE,(_ZN34_INTERNAL_f3a7598c_4_k_cu_8ab43f4c4cuda3std3__47nulloptE - _ZN34_INTERNAL_f3a7598c_4_k_cu_8ab43f4c4cuda3std6ranges3__45__cpo7advanceE)
_ZN34_INTERNAL_f3a7598c_4_k_cu_8ab43f4c4cuda3std6ranges3__45__cpo7advanceE:
	.zero		1
	.type		_ZN34_INTERNAL_f3a7598c_4_k_cu_8ab43f4c4cuda3std3__47nulloptE,@object
	.size		_ZN34_INTERNAL_f3a7598c_4_k_cu_8ab43f4c4cuda3std3__47nulloptE,(_ZN34_INTERNAL_f3a7598c_4_k_cu_8ab43f4c4cuda3std6ranges3__45__cpo8distanceE - _ZN34_INTERNAL_f3a7598c_4_k_cu_8ab43f4c4cuda3std3__47nulloptE)
_ZN34_INTERNAL_f3a7598c_4_k_cu_8ab43f4c4cuda3std3__47nulloptE:
	.zero		1
	.type		_ZN34_INTERNAL_f3a7598c_4_k_cu_8ab43f4c4cuda3std6ranges3__45__cpo8distanceE,@object
	.size		_ZN34_INTERNAL_f3a7598c_4_k_cu_8ab43f4c4cuda3std6ranges3__45__cpo8distanceE,(_ZN34_INTERNAL_f3a7598c_4_k_cu_8ab43f4c6thrust24THRUST_300001_SM_1000_NS12placeholders3_10E - _ZN34_INTERNAL_f3a7598c_4_k_cu_8ab43f4c4cuda3std6ranges3__45__cpo8distanceE)
_ZN34_INTERNAL_f3a7598c_4_k_cu_8ab43f4c4cuda3std6ranges3__45__cpo8distanceE:
	.zero		1
	.type		_ZN34_INTERNAL_f3a7598c_4_k_cu_8ab43f4c6thrust24THRUST_300001_SM_1000_NS12placeholders3_10E,@object
	.size		_ZN34_INTERNAL_f3a7598c_4_k_cu_8ab43f4c6thrust24THRUST_300001_SM_1000_NS12placeholders3_10E,(_ZN34_INTERNAL_f3a7598c_4_k_cu_8ab43f4c4cuda3std3__419piecewise_constructE - _ZN34_INTERNAL_f3a7598c_4_k_cu_8ab43f4c6thrust24THRUST_300001_SM_1000_NS12placeholders3_10E)
_ZN34_INTERNAL_f3a7598c_4_k_cu_8ab43f4c6thrust24THRUST_300001_SM_1000_NS12placeholders3_10E:
	.zero		1
	.type		_ZN34_INTERNAL_f3a7598c_4_k_cu_8ab43f4c4cuda3std3__419piecewise_constructE,@object
	.size		_ZN34_INTERNAL_f3a7598c_4_k_cu_8ab43f4c4cuda3std3__419piecewise_constructE,(_ZN34_INTERNAL_f3a7598c_4_k_cu_8ab43f4c4cuda3std6ranges3__45__cpo5cdataE - _ZN34_INTERNAL_f3a7598c_4_k_cu_8ab43f4c4cuda3std3__419piecewise_constructE)
_ZN34_INTERNAL_f3a7598c_4_k_cu_8ab43f4c4cuda3std3__419piecewise_constructE:
	.zero		1
	.type		_ZN34_INTERNAL_f3a7598c_4_k_cu_8ab43f4c4cuda3std6ranges3__45__cpo5cdataE,@object
	.size		_ZN34_INTERNAL_f3a7598c_4_k_cu_8ab43f4c4cuda3std6ranges3__45__cpo5cdataE,(_ZN34_INTERNAL_f3a7598c_4_k_cu_8ab43f4c6thrust24THRUST_300001_SM_1000_NS12placeholders2_2E - _ZN34_INTERNAL_f3a7598c_4_k_cu_8ab43f4c4cuda3std6ranges3__45__cpo5cdataE)
_ZN34_INTERNAL_f3a7598c_4_k_cu_8ab43f4c4cuda3std6ranges3__45__cpo5cdataE:
	.zero		1
	.type		_ZN34_INTERNAL_f3a7598c_4_k_cu_8ab43f4c6thrust24THRUST_300001_SM_1000_NS12placeholders2_2E,@object
	.size		_ZN34_INTERNAL_f3a7598c_4_k_cu_8ab43f4c6thrust24THRUST_300001_SM_1000_NS12placeholders2_2E,(_ZN34_INTERNAL_f3a7598c_4_k_cu_8ab43f4c4cuda3std3__45__cpo3endE - _ZN34_INTERNAL_f3a7598c_4_k_cu_8ab43f4c6thrust24THRUST_300001_SM_1000_NS12placeholders2_2E)
_ZN34_INTERNAL_f3a7598c_4_k_cu_8ab43f4c6thrust24THRUST_300001_SM_1000_NS12placeholders2_2E:
	.zero		1
	.type		_ZN34_INTERNAL_f3a7598c_4_k_cu_8ab43f4c4cuda3std3__45__cpo3endE,@object
	.size		_ZN34_INTERNAL_f3a7598c_4_k_cu_8ab43f4c4cuda3std3__45__cpo3endE,(_ZN34_INTERNAL_f3a7598c_4_k_cu_8ab43f4c4cuda3std6ranges3__45__cpo3endE - _ZN34_INTERNAL_f3a7598c_4_k_cu_8ab43f4c4cuda3std3__45__cpo3endE)
_ZN34_INTERNAL_f3a7598c_4_k_cu_8ab43f4c4cuda3std3__45__cpo3endE:
	.zero		1
	.type		_ZN34_INTERNAL_f3a7598c_4_k_cu_8ab43f4c4cuda3std6ranges3__45__cpo3endE,@object
	.size		_ZN34_INTERNAL_f3a7598c_4_k_cu_8ab43f4c4cuda3std6ranges3__45__cpo3endE,(_ZN34_INTERNAL_f3a7598c_4_k_cu_8ab43f4c6thrust24THRUST_300001_SM_1000_NS12placeholders2_6E - _ZN34_INTERNAL_f3a7598c_4_k_cu_8ab43f4c4cuda3std6ranges3__45__cpo3endE)
_ZN34_INTERNAL_f3a7598c_4_k_cu_8ab43f4c4cuda3std6ranges3__45__cpo3endE:
	.zero		1
	.type		_ZN34_INTERNAL_f3a7598c_4_k_cu_8ab43f4c6thrust24THRUST_300001_SM_1000_NS12placeholders2_6E,@object
	.size		_ZN34_INTERNAL_f3a7598c_4_k_cu_8ab43f4c6thrust24THRUST_300001_SM_1000_NS12placeholders2_6E,(_ZN34_INTERNAL_f3a7598c_4_k_cu_8ab43f4c4cuda3std3__45__cpo4rendE - _ZN34_INTERNAL_f3a7598c_4_k_cu_8ab43f4c6thrust24THRUST_300001_SM_1000_NS12placeholders2_6E)
_ZN34_INTERNAL_f3a7598c_4_k_cu_8ab43f4c6thrust24THRUST_300001_SM_1000_NS12placeholders2_6E:
	.zero		1
	.type		_ZN34_INTERNAL_f3a7598c_4_k_cu_8ab43f4c4cuda3std3__45__cpo4rendE,@object
	.size		_ZN34_INTERNAL_f3a7598c_4_k_cu_8ab43f4c4cuda3std3__45__cpo4rendE,(_ZN34_INTERNAL_f3a7598c_4_k_cu_8ab43f4c4cuda3std6ranges3__45__cpo9iter_swapE - _ZN34_INTERNAL_f3a7598c_4_k_cu_8ab43f4c4cuda3std3__45__cpo4rendE)
_ZN34_INTERNAL_f3a7598c_4_k_cu_8ab43f4c4cuda3std3__45__cpo4rendE:
	.zero		1
	.type		_ZN34_INTERNAL_f3a7598c_4_k_cu_8ab43f4c4cuda3std6ranges3__45__cpo9iter_swapE,@object
	.size		_ZN34_INTERNAL_f3a7598c_4_k_cu_8ab43f4c4cuda3std6ranges3__45__cpo9iter_swapE,(_ZN34_INTERNAL_f3a7598c_4_k_cu_8ab43f4c4cuda3std3__48unexpectE - _ZN34_INTERNAL_f3a7598c_4_k_cu_8ab43f4c4cuda3std6ranges3__45__cpo9iter_swapE)
_ZN34_INTERNAL_f3a7598c_4_k_cu_8ab43f4c4cuda3std6ranges3__45__cpo9iter_swapE:
	.zero		1
	.type		_ZN34_INTERNAL_f3a7598c_4_k_cu_8ab43f4c4cuda3std3__48unexpectE,@object
	.size		_ZN34_INTERNAL_f3a7598c_4_k_cu_8ab43f4c4cuda3std3__48unexpectE,(_ZN34_INTERNAL_f3a7598c_4_k_cu_8ab43f4c6thrust24THRUST_300001_SM_1000_NS8cuda_cub3parE - _ZN34_INTERNAL_f3a7598c_4_k_cu_8ab43f4c4cuda3std3__48unexpectE)
_ZN34_INTERNAL_f3a7598c_4_k_cu_8ab43f4c4cuda3std3__48unexpectE:
	.zero		1
	.type		_ZN34_INTERNAL_f3a7598c_4_k_cu_8ab43f4c6thrust24THRUST_300001_SM_1000_NS8cuda_cub3parE,@object
	.size		_ZN34_INTERNAL_f3a7598c_4_k_cu_8ab43f4c6thrust24THRUST_300001_SM_1000_NS8cuda_cub3parE,(_ZN34_INTERNAL_f3a7598c_4_k_cu_8ab43f4c6thrust24THRUST_300001_SM_1000_NS12placeholders2_4E - _ZN34_INTERNAL_f3a7598c_4_k_cu_8ab43f4c6thrust24THRUST_300001_SM_1000_NS8cuda_cub3parE)
_ZN34_INTERNAL_f3a7598c_4_k_cu_8ab43f4c6thrust24THRUST_300001_SM_1000_NS8cuda_cub3parE:
	.zero		1
	.type		_ZN34_INTERNAL_f3a7598c_4_k_cu_8ab43f4c6thrust24THRUST_300001_SM_1000_NS12placeholders2_4E,@object
	.size		_ZN34_INTERNAL_f3a7598c_4_k_cu_8ab43f4c6thrust24THRUST_300001_SM_1000_NS12placeholders2_4E,(_ZN34_INTERNAL_f3a7598c_4_k_cu_8ab43f4c4cuda3std3__45__cpo4cendE - _ZN34_INTERNAL_f3a7598c_4_k_cu_8ab43f4c6thrust24THRUST_300001_SM_1000_NS12placeholders2_4E)
_ZN34_INTERNAL_f3a7598c_4_k_cu_8ab43f4c6thrust24THRUST_300001_SM_1000_NS12placeholders2_4E:
	.zero		1
	.type		_ZN34_INTERNAL_f3a7598c_4_k_cu_8ab43f4c4cuda3std3__45__cpo4cendE,@object
	.size		_ZN34_INTERNAL_f3a7598c_4_k_cu_8ab43f4c4cuda3std3__45__cpo4cendE,(_ZN34_INTERNAL_f3a7598c_4_k_cu_8ab43f4c4cuda3std6ranges3__45__cpo4cendE - _ZN34_INTERNAL_f3a7598c_4_k_cu_8ab43f4c4cuda3std3__45__cpo4cendE)
_ZN34_INTERNAL_f3a7598c_4_k_cu_8ab43f4c4cuda3std3__45__cpo4cendE:
	.zero		1
	.type		_ZN34_INTERNAL_f3a7598c_4_k_cu_8ab43f4c4cuda3std6ranges3__45__cpo4cendE,@object
	.size		_ZN34_INTERNAL_f3a7598c_4_k_cu_8ab43f4c4cuda3std6ranges3__45__cpo4cendE,(_ZN34_INTERNAL_f3a7598c_4_k_cu_8ab43f4c4cuda3std3__420unreachable_sentinelE - _ZN34_INTERNAL_f3a7598c_4_k_cu_8ab43f4c4cuda3std6ranges3__45__cpo4cendE)
_ZN34_INTERNAL_f3a7598c_4_k_cu_8ab43f4c4cuda3std6ranges3__45__cpo4cendE:
	.zero		1
	.type		_ZN34_INTERNAL_f3a7598c_4_k_cu_8ab43f4c4cuda3std3__420unreachable_sentinelE,@object
	.size		_ZN34_INTERNAL_f3a7598c_4_k_cu_8ab43f4c4cuda3std3__420unreachable_sentinelE,(_ZN34_INTERNAL_f3a7598c_4_k_cu_8ab43f4c4cuda3std6ranges3__45__cpo5ssizeE - _ZN34_INTERNAL_f3a7598c_4_k_cu_8ab43f4c4cuda3std3__420unreachable_sentinelE)
_ZN34_INTERNAL_f3a7598c_4_k_cu_8ab43f4c4cuda3std3__420unreachable_sentinelE:
	.zero		1
	.type		_ZN34_INTERNAL_f3a7598c_4_k_cu_8ab43f4c4cuda3std6ranges3__45__cpo5ssizeE,@object
	.size		_ZN34_INTERNAL_f3a7598c_4_k_cu_8ab43f4c4cuda3std6ranges3__45__cpo5ssizeE,(_ZN34_INTERNAL_f3a7598c_4_k_cu_8ab43f4c6thrust24THRUST_300001_SM_1000_NS12placeholders2_8E - _ZN34_INTERNAL_f3a7598c_4_k_cu_8ab43f4c4cuda3std6ranges3__45__cpo5ssizeE)
_ZN34_INTERNAL_f3a7598c_4_k_cu_8ab43f4c4cuda3std6ranges3__45__cpo5ssizeE:
	.zero		1
	.type		_ZN34_INTERNAL_f3a7598c_4_k_cu_8ab43f4c6thrust24THRUST_300001_SM_1000_NS12placeholders2_8E,@object
	.size		_ZN34_INTERNAL_f3a7598c_4_k_cu_8ab43f4c6thrust24THRUST_300001_SM_1000_NS12placeholders2_8E,(_ZN34_INTERNAL_f3a7598c_4_k_cu_8ab43f4c4cuda3std3__45__cpo5crendE - _ZN34_INTERNAL_f3a7598c_4_k_cu_8ab43f4c6thrust24THRUST_300001_SM_1000_NS12placeholders2_8E)
_ZN34_INTERNAL_f3a7598c_4_k_cu_8ab43f4c6thrust24THRUST_300001_SM_1000_NS12placeholders2_8E:
	.zero		1
	.type		_ZN34_INTERNAL_f3a7598c_4_k_cu_8ab43f4c4cuda3std3__45__cpo5crendE,@object
	.size		_ZN34_INTERNAL_f3a7598c_4_k_cu_8ab43f4c4cuda3std3__45__cpo5crendE,(_ZN34_INTERNAL_f3a7598c_4_k_cu_8ab43f4c4cuda3std6ranges3__45__cpo4prevE - _ZN34_INTERNAL_f3a7598c_4_k_cu_8ab43f4c4cuda3std3__45__cpo5crendE)
_ZN34_INTERNAL_f3a7598c_4_k_cu_8ab43f4c4cuda3std3__45__cpo5crendE:
	.zero		1
	.type		_ZN34_INTERNAL_f3a7598c_4_k_cu_8ab43f4c4cuda3std6ranges3__45__cpo4prevE,@object
	.size		_ZN34_INTERNAL_f3a7598c_4_k_cu_8ab43f4c4cuda3std6ranges3__45__cpo4prevE,(_ZN34_INTERNAL_f3a7598c_4_k_cu_8ab43f4c4cuda3std6ranges3__45__cpo9iter_moveE - _ZN34_INTERNAL_f3a7598c_4_k_cu_8ab43f4c4cuda3std6ranges3__45__cpo4prevE)
_ZN34_INTERNAL_f3a7598c_4_k_cu_8ab43f4c4cuda3std6ranges3__45__cpo4prevE:
	.zero		1
	.type		_ZN34_INTERNAL_f3a7598c_4_k_cu_8ab43f4c4cuda3std6ranges3__45__cpo9iter_moveE,@object
	.size		_ZN34_INTERNAL_f3a7598c_4_k_cu_8ab43f4c4cuda3std6ranges3__45__cpo9iter_moveE,(_ZN34_INTERNAL_f3a7598c_4_k_cu_8ab43f4c6thrust24THRUST_300001_SM_1000_NS6system6detail10sequential3seqE - _ZN34_INTERNAL_f3a7598c_4_k_cu_8ab43f4c4cuda3std6ranges3__45__cpo9iter_moveE)
_ZN34_INTERNAL_f3a7598c_4_k_cu_8ab43f4c4cuda3std6ranges3__45__cpo9iter_moveE:
	.zero		1
	.type		_ZN34_INTERNAL_f3a7598c_4_k_cu_8ab43f4c6thrust24THRUST_300001_SM_1000_NS6system6detail10sequential3seqE,@object
	.size		_ZN34_INTERNAL_f3a7598c_4_k_cu_8ab43f4c6thrust24THRUST_300001_SM_1000_NS6system6detail10sequential3seqE,(.L_31 - _ZN34_INTERNAL_f3a7598c_4_k_cu_8ab43f4c6thrust24THRUST_300001_SM_1000_NS6system6detail10sequential3seqE)
_ZN34_INTERNAL_f3a7598c_4_k_cu_8ab43f4c6thrust24THRUST_300001_SM_1000_NS6system6detail10sequential3seqE:
	.zero		1
.L_31:


//--------------------- .nv.shared._ZN3cub18CUB_300001_SM_10006detail4scan16DeviceScanKernelINS2_10policy_hubIiiijN4cuda3std3__44plusIvEEE10Policy1000EN6thrust24THRUST_300001_SM_1000_NS10device_ptrIiEESF_NS0_13ScanTileStateIiLb1EEES9_NS0_8NullTypeEjiLb0ESI_EEvT0_T1_T2_iT3_T4_T5_ --------------------------
	.section	.nv.shared._ZN3cub18CUB_300001_SM_10006detail4scan16DeviceScanKernelINS2_10policy_hubIiiijN4cuda3std3__44plusIvEEE10Policy1000EN6thrust24THRUST_300001_SM_1000_NS10device_ptrIiEESF_NS0_13ScanTileStateIiLb1EEES9_NS0_8NullTypeEjiLb0ESI_EEvT0_T1_T2_iT3_T4_T5_,"aw",@nobits
	.sectionflags	@""
	.align	16
.nv.shared._ZN3cub18CUB_300001_SM_10006detail4scan16DeviceScanKernelINS2_10policy_hubIiiijN4cuda3std3__44plusIvEEE10Policy1000EN6thrust24THRUST_300001_SM_1000_NS10device_ptrIiEESF_NS0_13ScanTileStateIiLb1EEES9_NS0_8NullTypeEjiLb0ESI_EEvT0_T1_T2_iT3_T4_T5_:
	.zero		34832


//--------------------- .nv.constant0._ZN3cub18CUB_300001_SM_10006detail4scan16DeviceScanKernelINS2_10policy_hubIiiimN4cuda3std3__44plusIvEEE10Policy1000EN6thrust24THRUST_300001_SM_1000_NS10device_ptrIiEESF_NS0_13ScanTileStateIiLb1EEES9_NS0_8NullTypeEmiLb0ESI_EEvT0_T1_T2_iT3_T4_T5_ --------------------------
	.section	.nv.constant0._ZN3cub18CUB_300001_SM_10006detail4scan16DeviceScanKernelINS2_10policy_hubIiiimN4cuda3std3__44plusIvEEE10Policy1000EN6thrust24THRUST_300001_SM_1000_NS10device_ptrIiEESF_NS0_13ScanTileStateIiLb1EEES9_NS0_8NullTypeEmiLb0ESI_EEvT0_T1_T2_iT3_T4_T5_,"a",@progbits
	.sectionflags	@""
	.align	4
.nv.constant0._ZN3cub18CUB_300001_SM_10006detail4scan16DeviceScanKernelINS2_10policy_hubIiiimN4cuda3std3__44plusIvEEE10Policy1000EN6thrust24THRUST_300001_SM_1000_NS10device_ptrIiEESF_NS0_13ScanTileStateIiLb1EEES9_NS0_8NullTypeEmiLb0ESI_EEvT0_T1_T2_iT3_T4_T5_:
	.zero		936


//--------------------- .nv.constant0._ZN3cub18CUB_300001_SM_10006detail4scan16DeviceScanKernelINS2_10policy_hubIiiijN4cuda3std3__44plusIvEEE10Policy1000EN6thrust24THRUST_300001_SM_1000_NS10device_ptrIiEESF_NS0_13ScanTileStateIiLb1EEES9_NS0_8NullTypeEjiLb0ESI_EEvT0_T1_T2_iT3_T4_T5_ --------------------------
	.section	.nv.constant0._ZN3cub18CUB_300001_SM_10006detail4scan16DeviceScanKernelINS2_10policy_hubIiiijN4cuda3std3__44plusIvEEE10Policy1000EN6thrust24THRUST_300001_SM_1000_NS10device_ptrIiEESF_NS0_13ScanTileStateIiLb1EEES9_NS0_8NullTypeEjiLb0ESI_EEvT0_T1_T2_iT3_T4_T5_,"a",@progbits
	.sectionflags	@""
	.align	4
.nv.constant0._ZN3cub18CUB_300001_SM_10006detail4scan16DeviceScanKernelINS2_10policy_hubIiiijN4cuda3std3__44plusIvEEE10Policy1000EN6thrust24THRUST_300001_SM_1000_NS10device_ptrIiEESF_NS0_13ScanTileStateIiLb1EEES9_NS0_8NullTypeEjiLb0ESI_EEvT0_T1_T2_iT3_T4_T5_:
	.zero		932


//--------------------- .nv.constant0._ZN3cub18CUB_300001_SM_10006detail4scan20DeviceScanInitKernelINS0_13ScanTileStateIiLb1EEEEEvT_i --------------------------
	.section	.nv.constant0._ZN3cub18CUB_300001_SM_10006detail4scan20DeviceScanInitKernelINS0_13ScanTileStateIiLb1EEEEEvT_i,"a",@progbits
	.sectionflags	@""
	.align	4
.nv.constant0._ZN3cub18CUB_300001_SM_10006detail4scan20DeviceScanInitKernelINS0_13ScanTileStateIiLb1EEEEEvT_i:
	.zero		908


//--------------------- .nv.constant0._ZN3cub18CUB_300001_SM_10006detail11EmptyKernelIvEEvv --------------------------
	.section	.nv.constant0._ZN3cub18CUB_300001_SM_10006detail11EmptyKernelIvEEvv,"a",@progbits
	.sectionflags	@""
	.align	4
.nv.constant0._ZN3cub18CUB_300001_SM_10006detail11EmptyKernelIvEEvv:
	.zero		896


//--------------------- .nv.constant0._Z11placeKernelPKiS0_Pii --------------------------
	.section	.nv.constant0._Z11placeKernelPKiS0_Pii,"a",@progbits
	.sectionflags	@""
	.align	4
.nv.constant0._Z11placeKernelPKiS0_Pii:
	.zero		924


//--------------------- .nv.constant0._Z11countKernelPKiPii --------------------------
	.section	.nv.constant0._Z11countKernelPKiPii,"a",@progbits
	.sectionflags	@""
	.align	4
.nv.constant0._Z11countKernelPKiPii:
	.zero		916


//--------------------- SYMBOLS --------------------------

	.type		.nv.reservedSmem.offset0,@object
	.size		.nv.reservedSmem.offset0,0x4
	.type		.nv.reservedSmem.cap,@object
	.size		.nv.reservedSmem.cap,0x4
